//
// Generated by NVIDIA NVVM Compiler
//
// Compiler Build ID: CL-36424714
// Cuda compilation tools, release 13.0, V13.0.88
// Based on NVVM 20.0.0
//

.version 9.0
.target sm_100
.address_size 64

	// .globl	_Z12get_warpSizePi
.extern .func  (.param .b32 func_retval0) vprintf
(
	.param .b64 vprintf_param_0,
	.param .b64 vprintf_param_1
)
;
// _ZZ13MatMul_kernelPiS_iE5A_sub has been demoted
// _ZZ13MatMul_kernelPiS_iE5B_sub has been demoted
.global .align 1 .b8 $str[20] = {77, 97, 116, 114, 105, 120, 32, 37, 100, 32, 112, 114, 105, 110, 116, 105, 110, 103, 10};
.global .align 1 .b8 $str$1[6] = {10, 37, 100, 58, 32};
.global .align 1 .b8 $str$2[4] = {37, 100, 9};
.global .align 1 .b8 $str$3[2] = {10};

.visible .entry _Z12get_warpSizePi(
	.param .u64 .ptr .align 1 _Z12get_warpSizePi_param_0
)
{
	.reg .b32 	%r<2>;
	.reg .b64 	%rd<3>;

	ld.param.u64 	%rd1, [_Z12get_warpSizePi_param_0];
	cvta.to.global.u64 	%rd2, %rd1;
	mov.b32 	%r1, 32;
	st.global.u32 	[%rd2], %r1;
	ret;

}
	// .globl	_Z22init_zero_level_parentPiPKiS1_i
.visible .entry _Z22init_zero_level_parentPiPKiS1_i(
	.param .u64 .ptr .align 1 _Z22init_zero_level_parentPiPKiS1_i_param_0,
	.param .u64 .ptr .align 1 _Z22init_zero_level_parentPiPKiS1_i_param_1,
	.param .u64 .ptr .align 1 _Z22init_zero_level_parentPiPKiS1_i_param_2,
	.param .u32 _Z22init_zero_level_parentPiPKiS1_i_param_3
)
{
	.reg .pred 	%p<2>;
	.reg .b32 	%r<19>;
	.reg .b32 	%f<5>;
	.reg .b64 	%rd<13>;

	ld.param.u64 	%rd1, [_Z22init_zero_level_parentPiPKiS1_i_param_0];
	ld.param.u64 	%rd2, [_Z22init_zero_level_parentPiPKiS1_i_param_1];
	ld.param.u64 	%rd3, [_Z22init_zero_level_parentPiPKiS1_i_param_2];
	ld.param.u32 	%r9, [_Z22init_zero_level_parentPiPKiS1_i_param_3];
	mul.lo.s32 	%r17, %r9, %r9;
	cvt.rn.f32.u32 	%f1, %r17;
	mov.u32 	%r10, %ntid.x;
	cvt.rn.f32.u32 	%f2, %r10;
	div.rn.f32 	%f3, %f1, %f2;
	cvt.rpi.f32.f32 	%f4, %f3;
	cvt.rzi.s32.f32 	%r11, %f4;
	mov.u32 	%r12, %ctaid.x;
	div.u32 	%r2, %r12, %r11;
	mul.lo.s32 	%r13, %r2, %r11;
	sub.s32 	%r14, %r12, %r13;
	mov.u32 	%r15, %tid.x;
	mad.lo.s32 	%r3, %r14, %r10, %r15;
	setp.ne.s32 	%p1, %r2, 1;
	@%p1 bra 	$L__BB1_2;
	cvta.to.global.u64 	%rd7, %rd3;
	mul.wide.s32 	%rd8, %r3, 4;
	add.s64 	%rd9, %rd7, %rd8;
	ld.global.u32 	%r18, [%rd9];
	bra.uni 	$L__BB1_3;
$L__BB1_2:
	cvta.to.global.u64 	%rd4, %rd2;
	mul.wide.s32 	%rd5, %r3, 4;
	add.s64 	%rd6, %rd4, %rd5;
	mul.lo.s32 	%r17, %r17, %r2;
	ld.global.u32 	%r18, [%rd6];
$L__BB1_3:
	cvta.to.global.u64 	%rd10, %rd1;
	add.s32 	%r16, %r17, %r3;
	mul.wide.s32 	%rd11, %r16, 4;
	add.s64 	%rd12, %rd10, %rd11;
	st.global.u32 	[%rd12], %r18;
	ret;

}
	// .globl	_Z19print_matrix_devicePiii
.visible .entry _Z19print_matrix_devicePiii(
	.param .u64 .ptr .align 1 _Z19print_matrix_devicePiii_param_0,
	.param .u32 _Z19print_matrix_devicePiii_param_1,
	.param .u32 _Z19print_matrix_devicePiii_param_2
)
{
	.local .align 8 .b8 	__local_depot2[8];
	.reg .b64 	%SP;
	.reg .b64 	%SPL;
	.reg .pred 	%p<11>;
	.reg .b32 	%r<65>;
	.reg .b64 	%rd<43>;

	mov.u64 	%SPL, __local_depot2;
	cvta.local.u64 	%SP, %SPL;
	ld.param.u64 	%rd4, [_Z19print_matrix_devicePiii_param_0];
	ld.param.u32 	%r17, [_Z19print_matrix_devicePiii_param_1];
	ld.param.u32 	%r16, [_Z19print_matrix_devicePiii_param_2];
	cvta.to.global.u64 	%rd1, %rd4;
	add.u64 	%rd5, %SP, 0;
	add.u64 	%rd2, %SPL, 0;
	st.local.u32 	[%rd2], %r17;
	mov.u64 	%rd6, $str;
	cvta.global.u64 	%rd7, %rd6;
	{ // callseq 0, 0
	.param .b64 param0;
	st.param.b64 	[param0], %rd7;
	.param .b64 param1;
	st.param.b64 	[param1], %rd5;
	.param .b32 retval0;
	call.uni (retval0), 
	vprintf, 
	(
	param0, 
	param1
	);
	ld.param.b32 	%r18, [retval0];
	} // callseq 0
	mul.lo.s32 	%r1, %r16, %r16;
	mul.lo.s32 	%r2, %r1, %r17;
	setp.eq.s32 	%p1, %r16, 0;
	@%p1 bra 	$L__BB2_16;
	max.u32 	%r3, %r1, 1;
	setp.lt.u32 	%p2, %r1, 4;
	mov.b32 	%r64, 0;
	@%p2 bra 	$L__BB2_12;
	and.b32  	%r64, %r3, -4;
	neg.s32 	%r63, %r64;
	mov.b32 	%r62, 1;
	mov.u64 	%rd8, $str$1;
	mov.u64 	%rd12, $str$2;
	mov.u32 	%r61, %r2;
$L__BB2_3:
	add.s32 	%r9, %r62, -1;
	rem.s32 	%r22, %r9, %r16;
	setp.ne.s32 	%p3, %r22, 0;
	@%p3 bra 	$L__BB2_5;
	div.s32 	%r23, %r9, %r16;
	st.local.u32 	[%rd2], %r23;
	cvta.global.u64 	%rd9, %rd8;
	{ // callseq 1, 0
	.param .b64 param0;
	st.param.b64 	[param0], %rd9;
	.param .b64 param1;
	st.param.b64 	[param1], %rd5;
	.param .b32 retval0;
	call.uni (retval0), 
	vprintf, 
	(
	param0, 
	param1
	);
	ld.param.b32 	%r24, [retval0];
	} // callseq 1
$L__BB2_5:
	mul.wide.s32 	%rd11, %r61, 4;
	add.s64 	%rd3, %rd1, %rd11;
	ld.global.u32 	%r26, [%rd3];
	st.local.u32 	[%rd2], %r26;
	cvta.global.u64 	%rd13, %rd12;
	{ // callseq 2, 0
	.param .b64 param0;
	st.param.b64 	[param0], %rd13;
	.param .b64 param1;
	st.param.b64 	[param1], %rd5;
	.param .b32 retval0;
	call.uni (retval0), 
	vprintf, 
	(
	param0, 
	param1
	);
	ld.param.b32 	%r27, [retval0];
	} // callseq 2
	add.s32 	%r10, %r62, 2;
	rem.s32 	%r29, %r62, %r16;
	setp.ne.s32 	%p4, %r29, 0;
	@%p4 bra 	$L__BB2_7;
	div.s32 	%r30, %r62, %r16;
	st.local.u32 	[%rd2], %r30;
	cvta.global.u64 	%rd16, %rd8;
	{ // callseq 3, 0
	.param .b64 param0;
	st.param.b64 	[param0], %rd16;
	.param .b64 param1;
	st.param.b64 	[param1], %rd5;
	.param .b32 retval0;
	call.uni (retval0), 
	vprintf, 
	(
	param0, 
	param1
	);
	ld.param.b32 	%r31, [retval0];
	} // callseq 3
$L__BB2_7:
	ld.global.u32 	%r33, [%rd3+4];
	st.local.u32 	[%rd2], %r33;
	cvta.global.u64 	%rd19, %rd12;
	{ // callseq 4, 0
	.param .b64 param0;
	st.param.b64 	[param0], %rd19;
	.param .b64 param1;
	st.param.b64 	[param1], %rd5;
	.param .b32 retval0;
	call.uni (retval0), 
	vprintf, 
	(
	param0, 
	param1
	);
	ld.param.b32 	%r34, [retval0];
	} // callseq 4
	add.s32 	%r11, %r62, 1;
	rem.s32 	%r36, %r11, %r16;
	setp.ne.s32 	%p5, %r36, 0;
	@%p5 bra 	$L__BB2_9;
	div.s32 	%r37, %r11, %r16;
	st.local.u32 	[%rd2], %r37;
	cvta.global.u64 	%rd22, %rd8;
	{ // callseq 5, 0
	.param .b64 param0;
	st.param.b64 	[param0], %rd22;
	.param .b64 param1;
	st.param.b64 	[param1], %rd5;
	.param .b32 retval0;
	call.uni (retval0), 
	vprintf, 
	(
	param0, 
	param1
	);
	ld.param.b32 	%r38, [retval0];
	} // callseq 5
$L__BB2_9:
	ld.global.u32 	%r40, [%rd3+8];
	st.local.u32 	[%rd2], %r40;
	cvta.global.u64 	%rd25, %rd12;
	{ // callseq 6, 0
	.param .b64 param0;
	st.param.b64 	[param0], %rd25;
	.param .b64 param1;
	st.param.b64 	[param1], %rd5;
	.param .b32 retval0;
	call.uni (retval0), 
	vprintf, 
	(
	param0, 
	param1
	);
	ld.param.b32 	%r41, [retval0];
	} // callseq 6
	rem.s32 	%r43, %r10, %r16;
	setp.ne.s32 	%p6, %r43, 0;
	@%p6 bra 	$L__BB2_11;
	div.s32 	%r44, %r10, %r16;
	st.local.u32 	[%rd2], %r44;
	cvta.global.u64 	%rd28, %rd8;
	{ // callseq 7, 0
	.param .b64 param0;
	st.param.b64 	[param0], %rd28;
	.param .b64 param1;
	st.param.b64 	[param1], %rd5;
	.param .b32 retval0;
	call.uni (retval0), 
	vprintf, 
	(
	param0, 
	param1
	);
	ld.param.b32 	%r45, [retval0];
	} // callseq 7
$L__BB2_11:
	ld.global.u32 	%r47, [%rd3+12];
	st.local.u32 	[%rd2], %r47;
	cvta.global.u64 	%rd31, %rd12;
	{ // callseq 8, 0
	.param .b64 param0;
	st.param.b64 	[param0], %rd31;
	.param .b64 param1;
	st.param.b64 	[param1], %rd5;
	.param .b32 retval0;
	call.uni (retval0), 
	vprintf, 
	(
	param0, 
	param1
	);
	ld.param.b32 	%r48, [retval0];
	} // callseq 8
	add.s32 	%r63, %r63, 4;
	add.s32 	%r62, %r62, 4;
	add.s32 	%r61, %r61, 4;
	setp.ne.s32 	%p7, %r63, 0;
	@%p7 bra 	$L__BB2_3;
$L__BB2_12:
	and.b32  	%r50, %r3, 1;
	setp.eq.b32 	%p8, %r50, 1;
	not.pred 	%p9, %p8;
	@%p9 bra 	$L__BB2_16;
	rem.s32 	%r51, %r64, %r16;
	setp.ne.s32 	%p10, %r51, 0;
	@%p10 bra 	$L__BB2_15;
	div.s32 	%r52, %r64, %r16;
	st.local.u32 	[%rd2], %r52;
	mov.u64 	%rd33, $str$1;
	cvta.global.u64 	%rd34, %rd33;
	{ // callseq 9, 0
	.param .b64 param0;
	st.param.b64 	[param0], %rd34;
	.param .b64 param1;
	st.param.b64 	[param1], %rd5;
	.param .b32 retval0;
	call.uni (retval0), 
	vprintf, 
	(
	param0, 
	param1
	);
	ld.param.b32 	%r53, [retval0];
	} // callseq 9
$L__BB2_15:
	add.s32 	%r55, %r64, %r2;
	mul.wide.s32 	%rd36, %r55, 4;
	add.s64 	%rd37, %rd1, %rd36;
	ld.global.u32 	%r56, [%rd37];
	st.local.u32 	[%rd2], %r56;
	mov.u64 	%rd38, $str$2;
	cvta.global.u64 	%rd39, %rd38;
	{ // callseq 10, 0
	.param .b64 param0;
	st.param.b64 	[param0], %rd39;
	.param .b64 param1;
	st.param.b64 	[param1], %rd5;
	.param .b32 retval0;
	call.uni (retval0), 
	vprintf, 
	(
	param0, 
	param1
	);
	ld.param.b32 	%r57, [retval0];
	} // callseq 10
$L__BB2_16:
	mov.u64 	%rd41, $str$3;
	cvta.global.u64 	%rd42, %rd41;
	{ // callseq 11, 0
	.param .b64 param0;
	st.param.b64 	[param0], %rd42;
	.param .b64 param1;
	st.param.b64 	[param1], 0;
	.param .b32 retval0;
	call.uni (retval0), 
	vprintf, 
	(
	param0, 
	param1
	);
	ld.param.b32 	%r59, [retval0];
	} // callseq 11
	ret;

}
	// .globl	_Z10submat_addPiS_i
.visible .entry _Z10submat_addPiS_i(
	.param .u64 .ptr .align 1 _Z10submat_addPiS_i_param_0,
	.param .u64 .ptr .align 1 _Z10submat_addPiS_i_param_1,
	.param .u32 _Z10submat_addPiS_i_param_2
)
{
	.reg .pred 	%p<15>;
	.reg .b32 	%r<60>;
	.reg .b32 	%f<5>;
	.reg .b64 	%rd<11>;

	ld.param.u64 	%rd1, [_Z10submat_addPiS_i_param_0];
	ld.param.u64 	%rd2, [_Z10submat_addPiS_i_param_1];
	ld.param.u32 	%r16, [_Z10submat_addPiS_i_param_2];
	shl.b32 	%r1, %r16, 1;
	mul.lo.s32 	%r2, %r16, %r16;
	cvt.rn.f32.u32 	%f1, %r2;
	mov.u32 	%r19, %ntid.x;
	cvt.rn.f32.u32 	%f2, %r19;
	div.rn.f32 	%f3, %f1, %f2;
	cvt.rpi.f32.f32 	%f4, %f3;
	cvt.rzi.s32.f32 	%r20, %f4;
	mov.u32 	%r21, %ctaid.x;
	div.u32 	%r3, %r21, %r20;
	mul.hi.u32 	%r22, %r3, -1840700269;
	shr.u32 	%r23, %r22, 3;
	mul.lo.s32 	%r24, %r23, 14;
	sub.s32 	%r4, %r3, %r24;
	mul.lo.s32 	%r25, %r3, %r20;
	sub.s32 	%r26, %r21, %r25;
	mov.u32 	%r27, %tid.x;
	mad.lo.s32 	%r5, %r26, %r19, %r27;
	mov.b32 	%r59, 1;
	mov.b32 	%r56, 0;
	setp.gt.s32 	%p1, %r4, 4;
	@%p1 bra 	$L__BB3_5;
	setp.lt.u32 	%p8, %r4, 2;
	mov.u32 	%r55, %r56;
	mov.u32 	%r57, %r16;
	mov.u32 	%r58, %r16;
	@%p8 bra 	$L__BB3_15;
	add.s32 	%r28, %r4, -3;
	setp.lt.u32 	%p9, %r28, 2;
	@%p9 bra 	$L__BB3_13;
	setp.eq.s32 	%p10, %r4, 2;
	@%p10 bra 	$L__BB3_4;
	bra.uni 	$L__BB3_12;
$L__BB3_4:
	mov.u32 	%r55, %r16;
	mov.u32 	%r57, %r16;
	mov.u32 	%r58, %r16;
	bra.uni 	$L__BB3_15;
$L__BB3_5:
	setp.gt.s32 	%p2, %r4, 8;
	@%p2 bra 	$L__BB3_9;
	setp.eq.s32 	%p6, %r4, 5;
	@%p6 bra 	$L__BB3_14;
	setp.eq.s32 	%p7, %r4, 6;
	@%p7 bra 	$L__BB3_8;
	bra.uni 	$L__BB3_12;
$L__BB3_8:
	mov.b32 	%r59, 0;
	mov.u32 	%r55, %r16;
	mov.u32 	%r56, %r16;
	mov.u32 	%r57, %r16;
	mov.u32 	%r58, %r16;
	bra.uni 	$L__BB3_15;
$L__BB3_9:
	setp.eq.s32 	%p3, %r4, 9;
	@%p3 bra 	$L__BB3_8;
	setp.eq.s32 	%p4, %r4, 12;
	@%p4 bra 	$L__BB3_14;
	setp.eq.s32 	%p5, %r4, 13;
	@%p5 bra 	$L__BB3_4;
$L__BB3_12:
	setp.eq.s32 	%p11, %r4, 7;
	setp.eq.s32 	%p12, %r4, 10;
	or.pred  	%p13, %p11, %p12;
	selp.b32 	%r55, %r16, 0, %p13;
	selp.b32 	%r58, 0, %r16, %p13;
	selp.b32 	%r59, -1, 1, %p13;
	mov.b32 	%r56, 0;
	mov.u32 	%r57, %r56;
	bra.uni 	$L__BB3_15;
$L__BB3_13:
	mov.b32 	%r55, 0;
	mov.u32 	%r56, %r55;
	mov.u32 	%r57, %r55;
	mov.u32 	%r58, %r55;
	mov.u32 	%r59, %r55;
	bra.uni 	$L__BB3_15;
$L__BB3_14:
	mov.b32 	%r59, -1;
	mov.u32 	%r55, %r56;
	mov.u32 	%r56, %r16;
	mov.u32 	%r57, %r16;
	mov.u32 	%r58, %r16;
$L__BB3_15:
	div.u32 	%r36, %r5, %r16;
	add.s32 	%r37, %r55, %r36;
	mul.lo.s32 	%r14, %r37, %r1;
	add.s32 	%r38, %r57, %r36;
	mul.lo.s32 	%r15, %r38, %r1;
	setp.ge.s32 	%p14, %r5, %r2;
	@%p14 bra 	$L__BB3_17;
	cvta.to.global.u64 	%rd3, %rd1;
	mad.lo.s32 	%r39, %r2, %r3, %r5;
	rem.u32 	%r40, %r5, %r16;
	mul.lo.s32 	%r41, %r1, %r1;
	and.b32  	%r42, %r3, 1;
	shr.u32 	%r44, %r22, 2;
	and.b32  	%r45, %r44, 536870910;
	or.b32  	%r46, %r45, %r42;
	mad.lo.s32 	%r47, %r41, %r46, %r40;
	add.s32 	%r48, %r47, %r56;
	add.s32 	%r49, %r48, %r14;
	add.s32 	%r50, %r47, %r58;
	add.s32 	%r51, %r50, %r15;
	mul.wide.s32 	%rd4, %r49, 4;
	add.s64 	%rd5, %rd3, %rd4;
	ld.global.u32 	%r52, [%rd5];
	mul.wide.s32 	%rd6, %r51, 4;
	add.s64 	%rd7, %rd3, %rd6;
	ld.global.u32 	%r53, [%rd7];
	mad.lo.s32 	%r54, %r53, %r59, %r52;
	cvta.to.global.u64 	%rd8, %rd2;
	mul.wide.s32 	%rd9, %r39, 4;
	add.s64 	%rd10, %rd8, %rd9;
	st.global.u32 	[%rd10], %r54;
$L__BB3_17:
	ret;

}
	// .globl	_Z13MatMul_kernelPiS_i
.visible .entry _Z13MatMul_kernelPiS_i(
	.param .u64 .ptr .align 1 _Z13MatMul_kernelPiS_i_param_0,
	.param .u64 .ptr .align 1 _Z13MatMul_kernelPiS_i_param_1,
	.param .u32 _Z13MatMul_kernelPiS_i_param_2
)
{
	.reg .pred 	%p<12>;
	.reg .b32 	%r<204>;
	.reg .b32 	%f<9>;
	.reg .b64 	%rd<11>;
	// demoted variable
	.shared .align 4 .b8 _ZZ13MatMul_kernelPiS_iE5A_sub[64];
	// demoted variable
	.shared .align 4 .b8 _ZZ13MatMul_kernelPiS_iE5B_sub[64];
	ld.param.u64 	%rd2, [_Z13MatMul_kernelPiS_i_param_0];
	ld.param.u64 	%rd3, [_Z13MatMul_kernelPiS_i_param_1];
	ld.param.u32 	%r52, [_Z13MatMul_kernelPiS_i_param_2];
	mov.u32 	%r1, %ntid.x;
	mov.u32 	%r2, %ntid.y;
	mul.lo.s32 	%r54, %r1, %r2;
	mul.lo.s32 	%r55, %r52, %r52;
	cvt.rn.f32.u32 	%f1, %r55;
	cvt.rn.f32.u32 	%f2, %r54;
	div.rn.f32 	%f3, %f1, %f2;
	cvt.rpi.f32.f32 	%f4, %f3;
	cvt.rzi.s32.f32 	%r56, %f4;
	mov.u32 	%r57, %ctaid.x;
	div.u32 	%r6, %r57, %r56;
	mul.lo.s32 	%r58, %r6, %r56;
	sub.s32 	%r59, %r57, %r58;
	cvt.rn.f32.s32 	%f5, %r52;
	cvt.rn.f32.u32 	%f6, %r1;
	div.rn.f32 	%f7, %f5, %f6;
	cvt.rpi.f32.f32 	%f8, %f7;
	cvt.rzi.s32.f32 	%r3, %f8;
	div.s32 	%r4, %r59, %r3;
	mul.lo.s32 	%r60, %r4, %r3;
	sub.s32 	%r5, %r59, %r60;
	mov.u32 	%r7, %tid.x;
	mov.u32 	%r8, %tid.y;
	setp.lt.s32 	%p1, %r3, 1;
	mov.b32 	%r202, 0;
	@%p1 bra 	$L__BB4_16;
	cvta.to.global.u64 	%rd1, %rd2;
	mul.lo.s32 	%r62, %r6, %r52;
	shl.b32 	%r63, %r62, 1;
	mad.lo.s32 	%r64, %r4, %r2, %r7;
	add.s32 	%r65, %r64, %r63;
	mad.lo.s32 	%r9, %r65, %r52, %r8;
	add.s32 	%r66, %r63, %r52;
	add.s32 	%r10, %r66, %r7;
	shl.b32 	%r67, %r7, 4;
	mov.u32 	%r68, _ZZ13MatMul_kernelPiS_iE5A_sub;
	add.s32 	%r11, %r68, %r67;
	mov.u32 	%r69, _ZZ13MatMul_kernelPiS_iE5B_sub;
	shl.b32 	%r70, %r8, 2;
	add.s32 	%r13, %r69, %r70;
	add.s32 	%r12, %r13, %r67;
	and.b32  	%r14, %r1, 15;
	and.b32  	%r15, %r1, 7;
	and.b32  	%r16, %r1, 2032;
	and.b32  	%r17, %r1, 3;
	add.s32 	%r18, %r11, 32;
	add.s32 	%r19, %r13, 128;
	mov.b32 	%r187, 0;
	mov.u32 	%r202, %r187;
$L__BB4_2:
	setp.lt.u32 	%p2, %r1, 16;
	mad.lo.s32 	%r73, %r187, %r1, %r9;
	mad.lo.s32 	%r74, %r187, %r2, %r10;
	mad.lo.s32 	%r75, %r5, %r1, %r8;
	mad.lo.s32 	%r76, %r74, %r52, %r75;
	mul.wide.s32 	%rd4, %r73, 4;
	add.s64 	%rd5, %rd1, %rd4;
	ld.global.u32 	%r77, [%rd5];
	shl.b32 	%r78, %r8, 2;
	add.s32 	%r79, %r11, %r78;
	st.shared.u32 	[%r79], %r77;
	mul.wide.s32 	%rd6, %r76, 4;
	add.s64 	%rd7, %rd1, %rd6;
	ld.global.u32 	%r80, [%rd7];
	st.shared.u32 	[%r12], %r80;
	bar.sync 	0;
	mov.b32 	%r197, 0;
	@%p2 bra 	$L__BB4_5;
	and.b32  	%r81, %r1, -16;
	neg.s32 	%r191, %r81;
	mov.u32 	%r189, %r19;
	mov.u32 	%r190, %r18;
$L__BB4_4:
	.pragma "nounroll";
	ld.shared.u32 	%r82, [%r190+-32];
	ld.shared.u32 	%r83, [%r189+-128];
	mad.lo.s32 	%r84, %r83, %r82, %r202;
	ld.shared.u32 	%r85, [%r190+-28];
	ld.shared.u32 	%r86, [%r189+-112];
	mad.lo.s32 	%r87, %r86, %r85, %r84;
	ld.shared.u32 	%r88, [%r190+-24];
	ld.shared.u32 	%r89, [%r189+-96];
	mad.lo.s32 	%r90, %r89, %r88, %r87;
	ld.shared.u32 	%r91, [%r190+-20];
	ld.shared.u32 	%r92, [%r189+-80];
	mad.lo.s32 	%r93, %r92, %r91, %r90;
	ld.shared.u32 	%r94, [%r190+-16];
	ld.shared.u32 	%r95, [%r189+-64];
	mad.lo.s32 	%r96, %r95, %r94, %r93;
	ld.shared.u32 	%r97, [%r190+-12];
	ld.shared.u32 	%r98, [%r189+-48];
	mad.lo.s32 	%r99, %r98, %r97, %r96;
	ld.shared.u32 	%r100, [%r190+-8];
	ld.shared.u32 	%r101, [%r189+-32];
	mad.lo.s32 	%r102, %r101, %r100, %r99;
	ld.shared.u32 	%r103, [%r190+-4];
	ld.shared.u32 	%r104, [%r189+-16];
	mad.lo.s32 	%r105, %r104, %r103, %r102;
	ld.shared.u32 	%r106, [%r190];
	ld.shared.u32 	%r107, [%r189];
	mad.lo.s32 	%r108, %r107, %r106, %r105;
	ld.shared.u32 	%r109, [%r190+4];
	ld.shared.u32 	%r110, [%r189+16];
	mad.lo.s32 	%r111, %r110, %r109, %r108;
	ld.shared.u32 	%r112, [%r190+8];
	ld.shared.u32 	%r113, [%r189+32];
	mad.lo.s32 	%r114, %r113, %r112, %r111;
	ld.shared.u32 	%r115, [%r190+12];
	ld.shared.u32 	%r116, [%r189+48];
	mad.lo.s32 	%r117, %r116, %r115, %r114;
	ld.shared.u32 	%r118, [%r190+16];
	ld.shared.u32 	%r119, [%r189+64];
	mad.lo.s32 	%r120, %r119, %r118, %r117;
	ld.shared.u32 	%r121, [%r190+20];
	ld.shared.u32 	%r122, [%r189+80];
	mad.lo.s32 	%r123, %r122, %r121, %r120;
	ld.shared.u32 	%r124, [%r190+24];
	ld.shared.u32 	%r125, [%r189+96];
	mad.lo.s32 	%r126, %r125, %r124, %r123;
	ld.shared.u32 	%r127, [%r190+28];
	ld.shared.u32 	%r128, [%r189+112];
	mad.lo.s32 	%r202, %r128, %r127, %r126;
	add.s32 	%r191, %r191, 16;
	add.s32 	%r190, %r190, 64;
	add.s32 	%r189, %r189, 256;
	setp.ne.s32 	%p3, %r191, 0;
	mov.u32 	%r197, %r16;
	@%p3 bra 	$L__BB4_4;
$L__BB4_5:
	setp.eq.s32 	%p4, %r14, 0;
	@%p4 bra 	$L__BB4_15;
	add.s32 	%r130, %r14, -1;
	setp.lt.u32 	%p5, %r130, 7;
	@%p5 bra 	$L__BB4_8;
	shl.b32 	%r131, %r197, 2;
	add.s32 	%r132, %r11, %r131;
	ld.shared.u32 	%r133, [%r132];
	shl.b32 	%r134, %r197, 4;
	add.s32 	%r135, %r13, %r134;
	ld.shared.u32 	%r136, [%r135];
	mad.lo.s32 	%r137, %r136, %r133, %r202;
	ld.shared.u32 	%r138, [%r132+4];
	ld.shared.u32 	%r139, [%r135+16];
	mad.lo.s32 	%r140, %r139, %r138, %r137;
	ld.shared.u32 	%r141, [%r132+8];
	ld.shared.u32 	%r142, [%r135+32];
	mad.lo.s32 	%r143, %r142, %r141, %r140;
	ld.shared.u32 	%r144, [%r132+12];
	ld.shared.u32 	%r145, [%r135+48];
	mad.lo.s32 	%r146, %r145, %r144, %r143;
	ld.shared.u32 	%r147, [%r132+16];
	ld.shared.u32 	%r148, [%r135+64];
	mad.lo.s32 	%r149, %r148, %r147, %r146;
	ld.shared.u32 	%r150, [%r132+20];
	ld.shared.u32 	%r151, [%r135+80];
	mad.lo.s32 	%r152, %r151, %r150, %r149;
	ld.shared.u32 	%r153, [%r132+24];
	ld.shared.u32 	%r154, [%r135+96];
	mad.lo.s32 	%r155, %r154, %r153, %r152;
	ld.shared.u32 	%r156, [%r132+28];
	ld.shared.u32 	%r157, [%r135+112];
	mad.lo.s32 	%r202, %r157, %r156, %r155;
	add.s32 	%r197, %r197, 8;
$L__BB4_8:
	setp.eq.s32 	%p6, %r15, 0;
	@%p6 bra 	$L__BB4_15;
	add.s32 	%r159, %r15, -1;
	setp.lt.u32 	%p7, %r159, 3;
	@%p7 bra 	$L__BB4_11;
	shl.b32 	%r160, %r197, 2;
	add.s32 	%r161, %r11, %r160;
	ld.shared.u32 	%r162, [%r161];
	shl.b32 	%r163, %r197, 4;
	add.s32 	%r164, %r13, %r163;
	ld.shared.u32 	%r165, [%r164];
	mad.lo.s32 	%r166, %r165, %r162, %r202;
	ld.shared.u32 	%r167, [%r161+4];
	ld.shared.u32 	%r168, [%r164+16];
	mad.lo.s32 	%r169, %r168, %r167, %r166;
	ld.shared.u32 	%r170, [%r161+8];
	ld.shared.u32 	%r171, [%r164+32];
	mad.lo.s32 	%r172, %r171, %r170, %r169;
	ld.shared.u32 	%r173, [%r161+12];
	ld.shared.u32 	%r174, [%r164+48];
	mad.lo.s32 	%r202, %r174, %r173, %r172;
	add.s32 	%r197, %r197, 4;
$L__BB4_11:
	setp.eq.s32 	%p8, %r17, 0;
	@%p8 bra 	$L__BB4_15;
	setp.eq.s32 	%p9, %r17, 1;
	shl.b32 	%r175, %r197, 2;
	add.s32 	%r44, %r11, %r175;
	ld.shared.u32 	%r176, [%r44];
	shl.b32 	%r177, %r197, 4;
	add.s32 	%r45, %r13, %r177;
	ld.shared.u32 	%r178, [%r45];
	mad.lo.s32 	%r202, %r178, %r176, %r202;
	@%p9 bra 	$L__BB4_15;
	setp.eq.s32 	%p10, %r17, 2;
	ld.shared.u32 	%r179, [%r44+4];
	ld.shared.u32 	%r180, [%r45+16];
	mad.lo.s32 	%r202, %r180, %r179, %r202;
	@%p10 bra 	$L__BB4_15;
	ld.shared.u32 	%r181, [%r44+8];
	ld.shared.u32 	%r182, [%r45+32];
	mad.lo.s32 	%r202, %r182, %r181, %r202;
$L__BB4_15:
	add.s32 	%r187, %r187, 1;
	setp.ne.s32 	%p11, %r187, %r3;
	@%p11 bra 	$L__BB4_2;
$L__BB4_16:
	cvta.to.global.u64 	%rd8, %rd3;
	mad.lo.s32 	%r183, %r4, %r2, %r7;
	mad.lo.s32 	%r184, %r5, %r1, %r8;
	mad.lo.s32 	%r185, %r6, %r52, %r183;
	mad.lo.s32 	%r186, %r185, %r52, %r184;
	mul.wide.s32 	%rd9, %r186, 4;
	add.s64 	%rd10, %rd8, %rd9;
	st.global.u32 	[%rd10], %r202;
	ret;

}
	// .globl	_Z22Mi_add_forBlock_KernelPiS_i
.visible .entry _Z22Mi_add_forBlock_KernelPiS_i(
	.param .u64 .ptr .align 1 _Z22Mi_add_forBlock_KernelPiS_i_param_0,
	.param .u64 .ptr .align 1 _Z22Mi_add_forBlock_KernelPiS_i_param_1,
	.param .u32 _Z22Mi_add_forBlock_KernelPiS_i_param_2
)
{
	.reg .pred 	%p<5>;
	.reg .b32 	%r<64>;
	.reg .b32 	%f<5>;
	.reg .b64 	%rd<36>;

	ld.param.u64 	%rd3, [_Z22Mi_add_forBlock_KernelPiS_i_param_0];
	ld.param.u64 	%rd4, [_Z22Mi_add_forBlock_KernelPiS_i_param_1];
	ld.param.u32 	%r9, [_Z22Mi_add_forBlock_KernelPiS_i_param_2];
	cvta.to.global.u64 	%rd1, %rd4;
	cvta.to.global.u64 	%rd2, %rd3;
	shl.b32 	%r1, %r9, 1;
	mul.lo.s32 	%r2, %r9, %r9;
	cvt.rn.f32.u32 	%f1, %r2;
	mov.u32 	%r10, %ntid.x;
	cvt.rn.f32.u32 	%f2, %r10;
	div.rn.f32 	%f3, %f1, %f2;
	cvt.rpi.f32.f32 	%f4, %f3;
	cvt.rzi.s32.f32 	%r11, %f4;
	mov.u32 	%r12, %ctaid.x;
	shl.b32 	%r13, %r11, 2;
	div.u32 	%r14, %r12, %r13;
	mul.lo.s32 	%r3, %r1, %r1;
	mul.lo.s32 	%r4, %r3, %r14;
	mul.lo.s32 	%r15, %r2, %r14;
	div.u32 	%r5, %r12, %r11;
	mul.lo.s32 	%r16, %r5, %r11;
	sub.s32 	%r17, %r12, %r16;
	mov.u32 	%r18, %tid.x;
	mad.lo.s32 	%r19, %r17, %r10, %r18;
	div.s32 	%r6, %r19, %r9;
	mul.lo.s32 	%r20, %r6, %r9;
	sub.s32 	%r7, %r19, %r20;
	mad.lo.s32 	%r8, %r15, 7, %r19;
	setp.ge.s32 	%p1, %r19, %r2;
	@%p1 bra 	$L__BB5_8;
	and.b32  	%r21, %r5, 3;
	setp.gt.s32 	%p2, %r21, 1;
	@%p2 bra 	$L__BB5_6;
	setp.eq.s32 	%p4, %r21, 0;
	@%p4 bra 	$L__BB5_3;
	bra.uni 	$L__BB5_4;
$L__BB5_3:
	mad.lo.s32 	%r52, %r6, %r1, %r4;
	add.s32 	%r53, %r52, %r7;
	mul.lo.s32 	%r54, %r2, 3;
	add.s32 	%r55, %r8, %r54;
	add.s32 	%r56, %r54, %r55;
	mul.wide.s32 	%rd26, %r8, 4;
	add.s64 	%rd27, %rd2, %rd26;
	ld.global.u32 	%r57, [%rd27];
	mul.wide.s32 	%rd28, %r54, 4;
	add.s64 	%rd29, %rd27, %rd28;
	ld.global.u32 	%r58, [%rd29];
	add.s32 	%r59, %r58, %r57;
	mul.wide.u32 	%rd30, %r2, 4;
	add.s64 	%rd31, %rd29, %rd30;
	ld.global.u32 	%r60, [%rd31];
	sub.s32 	%r61, %r59, %r60;
	mul.wide.s32 	%rd32, %r56, 4;
	add.s64 	%rd33, %rd2, %rd32;
	ld.global.u32 	%r62, [%rd33];
	add.s32 	%r63, %r61, %r62;
	mul.wide.s32 	%rd34, %r53, 4;
	add.s64 	%rd35, %rd1, %rd34;
	st.global.u32 	[%rd35], %r63;
	bra.uni 	$L__BB5_8;
$L__BB5_4:
	add.s32 	%r42, %r4, %r9;
	mad.lo.s32 	%r43, %r6, %r1, %r42;
	add.s32 	%r44, %r43, %r7;
	shl.b32 	%r45, %r2, 1;
	add.s32 	%r46, %r8, %r45;
	shl.b32 	%r47, %r2, 2;
	add.s32 	%r48, %r47, %r8;
	mul.wide.s32 	%rd20, %r46, 4;
	add.s64 	%rd21, %rd2, %rd20;
	ld.global.u32 	%r49, [%rd21];
	mul.wide.s32 	%rd22, %r48, 4;
	add.s64 	%rd23, %rd2, %rd22;
	ld.global.u32 	%r50, [%rd23];
	add.s32 	%r51, %r50, %r49;
	mul.wide.s32 	%rd24, %r44, 4;
	add.s64 	%rd25, %rd1, %rd24;
	st.global.u32 	[%rd25], %r51;
	bra.uni 	$L__BB5_8;
$L__BB5_5:
	add.s32 	%r33, %r6, %r9;
	add.s32 	%r34, %r7, %r4;
	mad.lo.s32 	%r35, %r33, %r1, %r34;
	add.s32 	%r36, %r8, %r2;
	shl.b32 	%r37, %r2, 1;
	add.s32 	%r38, %r36, %r37;
	mul.wide.s32 	%rd14, %r36, 4;
	add.s64 	%rd15, %rd2, %rd14;
	ld.global.u32 	%r39, [%rd15];
	mul.wide.s32 	%rd16, %r38, 4;
	add.s64 	%rd17, %rd2, %rd16;
	ld.global.u32 	%r40, [%rd17];
	add.s32 	%r41, %r40, %r39;
	mul.wide.s32 	%rd18, %r35, 4;
	add.s64 	%rd19, %rd1, %rd18;
	st.global.u32 	[%rd19], %r41;
	bra.uni 	$L__BB5_8;
$L__BB5_6:
	setp.eq.s32 	%p3, %r21, 2;
	@%p3 bra 	$L__BB5_5;
	add.s32 	%r22, %r6, %r9;
	add.s32 	%r23, %r4, %r9;
	add.s32 	%r24, %r23, %r7;
	mad.lo.s32 	%r25, %r22, %r1, %r24;
	mul.wide.s32 	%rd5, %r8, 4;
	add.s64 	%rd6, %rd2, %rd5;
	ld.global.u32 	%r26, [%rd6];
	mul.wide.u32 	%rd7, %r2, 4;
	add.s64 	%rd8, %rd6, %rd7;
	ld.global.u32 	%r27, [%rd8];
	sub.s32 	%r28, %r26, %r27;
	add.s64 	%rd9, %rd8, %rd7;
	ld.global.u32 	%r29, [%rd9];
	add.s32 	%r30, %r28, %r29;
	mul.wide.s32 	%rd10, %r3, 4;
	add.s64 	%rd11, %rd8, %rd10;
	ld.global.u32 	%r31, [%rd11];
	add.s32 	%r32, %r30, %r31;
	mul.wide.s32 	%rd12, %r25, 4;
	add.s64 	%rd13, %rd1, %rd12;
	st.global.u32 	[%rd13], %r32;
$L__BB5_8:
	ret;

}


// ===== COMPILED SASS (sm_100) =====

	.target	sm_100

	.elftype	@"ET_EXEC"


//--------------------- .note.nv.tkinfo           --------------------------
	.section	.note.nv.tkinfo,"",@"SHT_NOTE"
	.sectionflags	@"SHF_NOTE_NV_TKINFO"
	.tkinfo
        /*0018*/ 	.word	0x00000002
        /*0030*/ 	.string	""
        /*0030*/ 	.string	"ptxas"
        /*0030*/ 	.string	"Cuda compilation tools, release 13.0, V13.0.88"
        /*0030*/ 	.string	"Build cuda_13.0.r13.0/compiler.36424714_0"
        /*0030*/ 	.string	"-arch sm_100 -m 64 "



//--------------------- .note.nv.cuinfo           --------------------------
	.section	.note.nv.cuinfo,"",@"SHT_NOTE"
	.sectionflags	@"SHF_NOTE_NV_CUINFO"
        /*0018*/ 	.short	0x0002
        /*001a*/ 	.short	0x0064
        /*001c*/ 	.short	0x0082
	.zero		2


//--------------------- .nv.info                  --------------------------
	.section	.nv.info,"",@"SHT_CUDA_INFO"
	.align	4


	//----- nvinfo : EIATTR_REGCOUNT
	.align		4
        /*0000*/ 	.byte	0x04, 0x2f
        /*0002*/ 	.short	(.L_5 - .L_4)
	.align		4
.L_4:
        /*0004*/ 	.word	index@(_Z12get_warpSizePi)
        /*0008*/ 	.word	0x00000008


	//----- nvinfo : EIATTR_FRAME_SIZE
	.align		4
.L_5:
        /*000c*/ 	.byte	0x04, 0x11
        /*000e*/ 	.short	(.L_7 - .L_6)
	.align		4
.L_6:
        /*0010*/ 	.word	index@(_Z12get_warpSizePi)
        /*0014*/ 	.word	0x00000000


	//----- nvinfo : EIATTR_REGCOUNT
	.align		4
.L_7:
        /*0018*/ 	.byte	0x04, 0x2f
        /*001a*/ 	.short	(.L_9 - .L_8)
	.align		4
.L_8:
        /*001c*/ 	.word	index@(_Z22init_zero_level_parentPiPKiS1_i)
        /*0020*/ 	.word	0x00000010


	//----- nvinfo : EIATTR_FRAME_SIZE
	.align		4
.L_9:
        /*0024*/ 	.byte	0x04, 0x11
        /*0026*/ 	.short	(.L_11 - .L_10)
	.align		4
.L_10:
        /*0028*/ 	.word	index@($__internal_3_$__cuda_sm3x_div_rn_noftz_f32_slowpath)
        /*002c*/ 	.word	0x00000000


	//----- nvinfo : EIATTR_FRAME_SIZE
	.align		4
.L_11:
        /*0030*/ 	.byte	0x04, 0x11
        /*0032*/ 	.short	(.L_13 - .L_12)
	.align		4
.L_12:
        /*0034*/ 	.word	index@(_Z22init_zero_level_parentPiPKiS1_i)
        /*0038*/ 	.word	0x00000000


	//----- nvinfo : EIATTR_REGCOUNT
	.align		4
.L_13:
        /*003c*/ 	.byte	0x04, 0x2f
        /*003e*/ 	.short	(.L_15 - .L_14)
	.align		4
.L_14:
        /*0040*/ 	.word	index@(_Z19print_matrix_devicePiii)
        /*0044*/ 	.word	0x00000020


	//----- nvinfo : EIATTR_FRAME_SIZE
	.align		4
.L_15:
        /*0048*/ 	.byte	0x04, 0x11
        /*004a*/ 	.short	(.L_17 - .L_16)
	.align		4
.L_16:
        /*004c*/ 	.word	index@(_Z19print_matrix_devicePiii)
        /*0050*/ 	.word	0x00000008


	//----- nvinfo : EIATTR_REGCOUNT
	.align		4
.L_17:
        /*0054*/ 	.byte	0x04, 0x2f
        /*0056*/ 	.short	(.L_19 - .L_18)
	.align		4
.L_18:
        /*0058*/ 	.word	index@(_Z10submat_addPiS_i)
        /*005c*/ 	.word	0x00000012


	//----- nvinfo : EIATTR_FRAME_SIZE
	.align		4
.L_19:
        /*0060*/ 	.byte	0x04, 0x11
        /*0062*/ 	.short	(.L_21 - .L_20)
	.align		4
.L_20:
        /*0064*/ 	.word	index@($__internal_2_$__cuda_sm3x_div_rn_noftz_f32_slowpath)
        /*0068*/ 	.word	0x00000000


	//----- nvinfo : EIATTR_FRAME_SIZE
	.align		4
.L_21:
        /*006c*/ 	.byte	0x04, 0x11
        /*006e*/ 	.short	(.L_23 - .L_22)
	.align		4
.L_22:
        /*0070*/ 	.word	index@(_Z10submat_addPiS_i)
        /*0074*/ 	.word	0x00000000


	//----- nvinfo : EIATTR_REGCOUNT
	.align		4
.L_23:
        /*0078*/ 	.byte	0x04, 0x2f
        /*007a*/ 	.short	(.L_25 - .L_24)
	.align		4
.L_24:
        /*007c*/ 	.word	index@(_Z13MatMul_kernelPiS_i)
        /*0080*/ 	.word	0x0000001e


	//----- nvinfo : EIATTR_FRAME_SIZE
	.align		4
.L_25:
        /*0084*/ 	.byte	0x04, 0x11
        /*0086*/ 	.short	(.L_27 - .L_26)
	.align		4
.L_26:
        /*0088*/ 	.word	index@($__internal_1_$__cuda_sm3x_div_rn_noftz_f32_slowpath)
        /*008c*/ 	.word	0x00000000


	//----- nvinfo : EIATTR_FRAME_SIZE
	.align		4
.L_27:
        /*0090*/ 	.byte	0x04, 0x11
        /*0092*/ 	.short	(.L_29 - .L_28)
	.align		4
.L_28:
        /*0094*/ 	.word	index@(_Z13MatMul_kernelPiS_i)
        /*0098*/ 	.word	0x00000000


	//----- nvinfo : EIATTR_REGCOUNT
	.align		4
.L_29:
        /*009c*/ 	.byte	0x04, 0x2f
        /*009e*/ 	.short	(.L_31 - .L_30)
	.align		4
.L_30:
        /*00a0*/ 	.word	index@(_Z22Mi_add_forBlock_KernelPiS_i)
        /*00a4*/ 	.word	0x00000014


	//----- nvinfo : EIATTR_FRAME_SIZE
	.align		4
.L_31:
        /*00a8*/ 	.byte	0x04, 0x11
        /*00aa*/ 	.short	(.L_33 - .L_32)
	.align		4
.L_32:
        /*00ac*/ 	.word	index@($__internal_0_$__cuda_sm3x_div_rn_noftz_f32_slowpath)
        /*00b0*/ 	.word	0x00000000


	//----- nvinfo : EIATTR_FRAME_SIZE
	.align		4
.L_33:
        /*00b4*/ 	.byte	0x04, 0x11
        /*00b6*/ 	.short	(.L_35 - .L_34)
	.align		4
.L_34:
        /*00b8*/ 	.word	index@(_Z22Mi_add_forBlock_KernelPiS_i)
        /*00bc*/ 	.word	0x00000000


	//----- nvinfo : EIATTR_MIN_STACK_SIZE
	.align		4
.L_35:
        /*00c0*/ 	.byte	0x04, 0x12
        /*00c2*/ 	.short	(.L_37 - .L_36)
	.align		4
.L_36:
        /*00c4*/ 	.word	index@(_Z22Mi_add_forBlock_KernelPiS_i)
        /*00c8*/ 	.word	0x00000000


	//----- nvinfo : EIATTR_MIN_STACK_SIZE
	.align		4
.L_37:
        /*00cc*/ 	.byte	0x04, 0x12
        /*00ce*/ 	.short	(.L_39 - .L_38)
	.align		4
.L_38:
        /*00d0*/ 	.word	index@(_Z13MatMul_kernelPiS_i)
        /*00d4*/ 	.word	0x00000000


	//----- nvinfo : EIATTR_MIN_STACK_SIZE
	.align		4
.L_39:
        /*00d8*/ 	.byte	0x04, 0x12
        /*00da*/ 	.short	(.L_41 - .L_40)
	.align		4
.L_40:
        /*00dc*/ 	.word	index@(_Z10submat_addPiS_i)
        /*00e0*/ 	.word	0x00000000


	//----- nvinfo : EIATTR_MIN_STACK_SIZE
	.align		4
.L_41:
        /*00e4*/ 	.byte	0x04, 0x12
        /*00e6*/ 	.short	(.L_43 - .L_42)
	.align		4
.L_42:
        /*00e8*/ 	.word	index@(_Z19print_matrix_devicePiii)
        /*00ec*/ 	.word	0x00000008


	//----- nvinfo : EIATTR_MIN_STACK_SIZE
	.align		4
.L_43:
        /*00f0*/ 	.byte	0x04, 0x12
        /*00f2*/ 	.short	(.L_45 - .L_44)
	.align		4
.L_44:
        /*00f4*/ 	.word	index@(_Z22init_zero_level_parentPiPKiS1_i)
        /*00f8*/ 	.word	0x00000000


	//----- nvinfo : EIATTR_MIN_STACK_SIZE
	.align		4
.L_45:
        /*00fc*/ 	.byte	0x04, 0x12
        /*00fe*/ 	.short	(.L_47 - .L_46)
	.align		4
.L_46:
        /*0100*/ 	.word	index@(_Z12get_warpSizePi)
        /*0104*/ 	.word	0x00000000
.L_47:


//--------------------- .nv.compat                --------------------------
	.section	.nv.compat,"",@"SHT_CUDA_COMPAT_INFO"
	.align	4
        /*0000*/ 	.byte	0x02, 0x09, 0x00, 0x00, 0x02, 0x02, 0x01, 0x00, 0x02, 0x05, 0x05, 0x00, 0x03, 0x07, 0x01, 0x01
        /*0010*/ 	.byte	0x02, 0x03, 0x00, 0x00, 0x02, 0x06, 0x01, 0x00, 0x04, 0x0b, 0x08, 0x00, 0x01, 0x00, 0x00, 0x00
        /*0020*/ 	.byte	0x00, 0x00, 0x00, 0x00


//--------------------- .nv.info._Z22Mi_add_forBlock_KernelPiS_i --------------------------
	.section	.nv.info._Z22Mi_add_forBlock_KernelPiS_i,"",@"SHT_CUDA_INFO"
	.sectionflags	@""
	.align	4


	//----- nvinfo : EIATTR_CUDA_API_VERSION
	.align		4
        /*0000*/ 	.byte	0x04, 0x37
        /*0002*/ 	.short	(.L_49 - .L_48)
.L_48:
        /*0004*/ 	.word	0x00000082


	//----- nvinfo : EIATTR_KPARAM_INFO
	.align		4
.L_49:
        /*0008*/ 	.byte	0x04, 0x17
        /*000a*/ 	.short	(.L_51 - .L_50)
.L_50:
        /*000c*/ 	.word	0x00000000
        /*0010*/ 	.short	0x0002
        /*0012*/ 	.short	0x0010
        /*0014*/ 	.byte	0x00, 0xf0, 0x11, 0x00


	//----- nvinfo : EIATTR_KPARAM_INFO
	.align		4
.L_51:
        /*0018*/ 	.byte	0x04, 0x17
        /*001a*/ 	.short	(.L_53 - .L_52)
.L_52:
        /*001c*/ 	.word	0x00000000
        /*0020*/ 	.short	0x0001
        /*0022*/ 	.short	0x0008
        /*0024*/ 	.byte	0x00, 0xf5, 0x21, 0x00


	//----- nvinfo : EIATTR_KPARAM_INFO
	.align		4
.L_53:
        /*0028*/ 	.byte	0x04, 0x17
        /*002a*/ 	.short	(.L_55 - .L_54)
.L_54:
        /*002c*/ 	.word	0x00000000
        /*0030*/ 	.short	0x0000
        /*0032*/ 	.short	0x0000
        /*0034*/ 	.byte	0x00, 0xf5, 0x21, 0x00


	//----- nvinfo : EIATTR_SPARSE_MMA_MASK
	.align		4
.L_55:
        /*0038*/ 	.byte	0x03, 0x50
        /*003a*/ 	.short	0x0000


	//----- nvinfo : EIATTR_MAXREG_COUNT
	.align		4
        /*003c*/ 	.byte	0x03, 0x1b
        /*003e*/ 	.short	0x00ff


	//----- nvinfo : EIATTR_MERCURY_ISA_VERSION
	.align		4
        /*0040*/ 	.byte	0x03, 0x5f
        /*0042*/ 	.short	0x0101


	//----- nvinfo : EIATTR_VRC_CTA_INIT_COUNT
	.align		4
        /*0044*/ 	.byte	0x02, 0x4a
	.zero		1
	.zero		1


	//----- nvinfo : EIATTR_EXIT_INSTR_OFFSETS
	.align		4
        /*0048*/ 	.byte	0x04, 0x1c
        /*004a*/ 	.short	(.L_57 - .L_56)


	//   ....[0]....
.L_56:
        /*004c*/ 	.word	0x00000570


	//   ....[1]....
        /*0050*/ 	.word	0x00000730


	//   ....[2]....
        /*0054*/ 	.word	0x00000860


	//   ....[3]....
        /*0058*/ 	.word	0x000009a0


	//   ....[4]....
        /*005c*/ 	.word	0x00000a90


	//----- nvinfo : EIATTR_CRS_STACK_SIZE
	.align		4
.L_57:
        /*0060*/ 	.byte	0x04, 0x1e
        /*0062*/ 	.short	(.L_59 - .L_58)
.L_58:
        /*0064*/ 	.word	0x00000000


	//----- nvinfo : EIATTR_CBANK_PARAM_SIZE
	.align		4
.L_59:
        /*0068*/ 	.byte	0x03, 0x19
        /*006a*/ 	.short	0x0014


	//----- nvinfo : EIATTR_PARAM_CBANK
	.align		4
        /*006c*/ 	.byte	0x04, 0x0a
        /*006e*/ 	.short	(.L_61 - .L_60)
	.align		4
.L_60:
        /*0070*/ 	.word	index@(.nv.constant0._Z22Mi_add_forBlock_KernelPiS_i)
        /*0074*/ 	.short	0x0380
        /*0076*/ 	.short	0x0014


	//----- nvinfo : EIATTR_SW_WAR
	.align		4
.L_61:
        /*0078*/ 	.byte	0x04, 0x36
        /*007a*/ 	.short	(.L_63 - .L_62)
.L_62:
        /*007c*/ 	.word	0x00000008
.L_63:


//--------------------- .nv.info._Z13MatMul_kernelPiS_i --------------------------
	.section	.nv.info._Z13MatMul_kernelPiS_i,"",@"SHT_CUDA_INFO"
	.sectionflags	@""
	.align	4


	//----- nvinfo : EIATTR_CUDA_API_VERSION
	.align		4
        /*0000*/ 	.byte	0x04, 0x37
        /*0002*/ 	.short	(.L_65 - .L_64)
.L_64:
        /*0004*/ 	.word	0x00000082


	//----- nvinfo : EIATTR_KPARAM_INFO
	.align		4
.L_65:
        /*0008*/ 	.byte	0x04, 0x17
        /*000a*/ 	.short	(.L_67 - .L_66)
.L_66:
        /*000c*/ 	.word	0x00000000
        /*0010*/ 	.short	0x0002
        /*0012*/ 	.short	0x0010
        /*0014*/ 	.byte	0x00, 0xf0, 0x11, 0x00


	//----- nvinfo : EIATTR_KPARAM_INFO
	.align		4
.L_67:
        /*0018*/ 	.byte	0x04, 0x17
        /*001a*/ 	.short	(.L_69 - .L_68)
.L_68:
        /*001c*/ 	.word	0x00000000
        /*0020*/ 	.short	0x0001
        /*0022*/ 	.short	0x0008
        /*0024*/ 	.byte	0x00, 0xf5, 0x21, 0x00


	//----- nvinfo : EIATTR_KPARAM_INFO
	.align		4
.L_69:
        /*0028*/ 	.byte	0x04, 0x17
        /*002a*/ 	.short	(.L_71 - .L_70)
.L_70:
        /*002c*/ 	.word	0x00000000
        /*0030*/ 	.short	0x0000
        /*0032*/ 	.short	0x0000
        /*0034*/ 	.byte	0x00, 0xf5, 0x21, 0x00


	//----- nvinfo : EIATTR_SPARSE_MMA_MASK
	.align		4
.L_71:
        /*0038*/ 	.byte	0x03, 0x50
        /*003a*/ 	.short	0x0000


	//----- nvinfo : EIATTR_MAXREG_COUNT
	.align		4
        /*003c*/ 	.byte	0x03, 0x1b
        /*003e*/ 	.short	0x00ff


	//----- nvinfo : EIATTR_NUM_BARRIERS
	.align		4
        /*0040*/ 	.byte	0x02, 0x4c
        /*0042*/ 	.byte	0x01
	.zero		1


	//----- nvinfo : EIATTR_MERCURY_ISA_VERSION
	.align		4
        /*0044*/ 	.byte	0x03, 0x5f
        /*0046*/ 	.short	0x0101


	//----- nvinfo : EIATTR_UNUSED_LOAD_BYTE_OFFSET
	.align		4
        /*0048*/ 	.byte	0x04, 0x44
        /*004a*/ 	.short	(.L_73 - .L_72)


	//   ....[0]....
.L_72:
        /*004c*/ 	.word	0x00000e90
        /*0050*/ 	.word	0x00000fff


	//----- nvinfo : EIATTR_VRC_CTA_INIT_COUNT
	.align		4
.L_73:
        /*0054*/ 	.byte	0x02, 0x4a
	.zero		1
	.zero		1


	//----- nvinfo : EIATTR_EXIT_INSTR_OFFSETS
	.align		4
        /*0058*/ 	.byte	0x04, 0x1c
        /*005a*/ 	.short	(.L_75 - .L_74)


	//   ....[0]....
.L_74:
        /*005c*/ 	.word	0x00000ff0


	//----- nvinfo : EIATTR_CRS_STACK_SIZE
	.align		4
.L_75:
        /*0060*/ 	.byte	0x04, 0x1e
        /*0062*/ 	.short	(.L_77 - .L_76)
.L_76:
        /*0064*/ 	.word	0x00000000


	//----- nvinfo : EIATTR_CBANK_PARAM_SIZE
	.align		4
.L_77:
        /*0068*/ 	.byte	0x03, 0x19
        /*006a*/ 	.short	0x0014


	//----- nvinfo : EIATTR_PARAM_CBANK
	.align		4
        /*006c*/ 	.byte	0x04, 0x0a
        /*006e*/ 	.short	(.L_79 - .L_78)
	.align		4
.L_78:
        /*0070*/ 	.word	index@(.nv.constant0._Z13MatMul_kernelPiS_i)
        /*0074*/ 	.short	0x0380
        /*0076*/ 	.short	0x0014


	//----- nvinfo : EIATTR_SW_WAR
	.align		4
.L_79:
        /*0078*/ 	.byte	0x04, 0x36
        /*007a*/ 	.short	(.L_81 - .L_80)
.L_80:
        /*007c*/ 	.word	0x00000008
.L_81:


//--------------------- .nv.info._Z10submat_addPiS_i --------------------------
	.section	.nv.info._Z10submat_addPiS_i,"",@"SHT_CUDA_INFO"
	.sectionflags	@""
	.align	4


	//----- nvinfo : EIATTR_CUDA_API_VERSION
	.align		4
        /*0000*/ 	.byte	0x04, 0x37
        /*0002*/ 	.short	(.L_83 - .L_82)
.L_82:
        /*0004*/ 	.word	0x00000082


	//----- nvinfo : EIATTR_KPARAM_INFO
	.align		4
.L_83:
        /*0008*/ 	.byte	0x04, 0x17
        /*000a*/ 	.short	(.L_85 - .L_84)
.L_84:
        /*000c*/ 	.word	0x00000000
        /*0010*/ 	.short	0x0002
        /*0012*/ 	.short	0x0010
        /*0014*/ 	.byte	0x00, 0xf0, 0x11, 0x00


	//----- nvinfo : EIATTR_KPARAM_INFO
	.align		4
.L_85:
        /*0018*/ 	.byte	0x04, 0x17
        /*001a*/ 	.short	(.L_87 - .L_86)
.L_86:
        /*001c*/ 	.word	0x00000000
        /*0020*/ 	.short	0x0001
        /*0022*/ 	.short	0x0008
        /*0024*/ 	.byte	0x00, 0xf5, 0x21, 0x00


	//----- nvinfo : EIATTR_KPARAM_INFO
	.align		4
.L_87:
        /*0028*/ 	.byte	0x04, 0x17
        /*002a*/ 	.short	(.L_89 - .L_88)
.L_88:
        /*002c*/ 	.word	0x00000000
        /*0030*/ 	.short	0x0000
        /*0032*/ 	.short	0x0000
        /*0034*/ 	.byte	0x00, 0xf5, 0x21, 0x00


	//----- nvinfo : EIATTR_SPARSE_MMA_MASK
	.align		4
.L_89:
        /*0038*/ 	.byte	0x03, 0x50
        /*003a*/ 	.short	0x0000


	//----- nvinfo : EIATTR_MAXREG_COUNT
	.align		4
        /*003c*/ 	.byte	0x03, 0x1b
        /*003e*/ 	.short	0x00ff


	//----- nvinfo : EIATTR_MERCURY_ISA_VERSION
	.align		4
        /*0040*/ 	.byte	0x03, 0x5f
        /*0042*/ 	.short	0x0101


	//----- nvinfo : EIATTR_VRC_CTA_INIT_COUNT
	.align		4
        /*0044*/ 	.byte	0x02, 0x4a
	.zero		1
	.zero		1


	//----- nvinfo : EIATTR_EXIT_INSTR_OFFSETS
	.align		4
        /*0048*/ 	.byte	0x04, 0x1c
        /*004a*/ 	.short	(.L_91 - .L_90)


	//   ....[0]....
.L_90:
        /*004c*/ 	.word	0x000007b0


	//   ....[1]....
        /*0050*/ 	.word	0x00000960


	//----- nvinfo : EIATTR_INDIRECT_BRANCH_TARGETS
	.align		4
.L_91:
        /*0054*/ 	.byte	0x04, 0x34
        /*0056*/ 	.short	(.L_93 - .L_92)


	//   ....[0]....
.L_92:
        /*0058*/ 	.word	.L_x_77@srel
        /*005c*/ 	.short	0x0
        /*005e*/ 	.short	0x0
        /*0060*/ 	.word	0x3
        /*0064*/ 	.word	.L_x_78@srel
        /*0068*/ 	.word	.L_x_79@srel
        /*006c*/ 	.word	.L_x_36@srel


	//   ....[1]....
        /*0070*/ 	.word	.L_x_81@srel
        /*0074*/ 	.short	0x0
        /*0076*/ 	.short	0x0
        /*0078*/ 	.word	0x6
        /*007c*/ 	.word	.L_x_79@srel
        /*0080*/ 	.word	.L_x_36@srel
        /*0084*/ 	.word	.L_x_36@srel
        /*0088*/ 	.word	.L_x_78@srel
        /*008c*/ 	.word	.L_x_35@srel
        /*0090*/ 	.word	.L_x_36@srel


	//----- nvinfo : EIATTR_CRS_STACK_SIZE
	.align		4
.L_93:
        /*0094*/ 	.byte	0x04, 0x1e
        /*0096*/ 	.short	(.L_95 - .L_94)
.L_94:
        /*0098*/ 	.word	0x00000000


	//----- nvinfo : EIATTR_CBANK_PARAM_SIZE
	.align		4
.L_95:
        /*009c*/ 	.byte	0x03, 0x19
        /*009e*/ 	.short	0x0014


	//----- nvinfo : EIATTR_PARAM_CBANK
	.align		4
        /*00a0*/ 	.byte	0x04, 0x0a
        /*00a2*/ 	.short	(.L_97 - .L_96)
	.align		4
.L_96:
        /*00a4*/ 	.word	index@(.nv.constant0._Z10submat_addPiS_i)
        /*00a8*/ 	.short	0x0380
        /*00aa*/ 	.short	0x0014


	//----- nvinfo : EIATTR_SW_WAR
	.align		4
.L_97:
        /*00ac*/ 	.byte	0x04, 0x36
        /*00ae*/ 	.short	(.L_99 - .L_98)
.L_98:
        /*00b0*/ 	.word	0x00000008
.L_99:


//--------------------- .nv.info._Z19print_matrix_devicePiii --------------------------
	.section	.nv.info._Z19print_matrix_devicePiii,"",@"SHT_CUDA_INFO"
	.sectionflags	@""
	.align	4


	//----- nvinfo : EIATTR_CUDA_API_VERSION
	.align		4
        /*0000*/ 	.byte	0x04, 0x37
        /*0002*/ 	.short	(.L_101 - .L_100)
.L_100:
        /*0004*/ 	.word	0x00000082


	//----- nvinfo : EIATTR_KPARAM_INFO
	.align		4
.L_101:
        /*0008*/ 	.byte	0x04, 0x17
        /*000a*/ 	.short	(.L_103 - .L_102)
.L_102:
        /*000c*/ 	.word	0x00000000
        /*0010*/ 	.short	0x0002
        /*0012*/ 	.short	0x000c
        /*0014*/ 	.byte	0x00, 0xf0, 0x11, 0x00


	//----- nvinfo : EIATTR_KPARAM_INFO
	.align		4
.L_103:
        /*0018*/ 	.byte	0x04, 0x17
        /*001a*/ 	.short	(.L_105 - .L_104)
.L_104:
        /*001c*/ 	.word	0x00000000
        /*0020*/ 	.short	0x0001
        /*0022*/ 	.short	0x0008
        /*0024*/ 	.byte	0x00, 0xf0, 0x11, 0x00


	//----- nvinfo : EIATTR_KPARAM_INFO
	.align		4
.L_105:
        /*0028*/ 	.byte	0x04, 0x17
        /*002a*/ 	.short	(.L_107 - .L_106)
.L_106:
        /*002c*/ 	.word	0x00000000
        /*0030*/ 	.short	0x0000
        /*0032*/ 	.short	0x0000
        /*0034*/ 	.byte	0x00, 0xf5, 0x21, 0x00


	//----- nvinfo : EIATTR_SPARSE_MMA_MASK
	.align		4
.L_107:
        /*0038*/ 	.byte	0x03, 0x50
        /*003a*/ 	.short	0x0000


	//----- nvinfo : EIATTR_MAXREG_COUNT
	.align		4
        /*003c*/ 	.byte	0x03, 0x1b
        /*003e*/ 	.short	0x00ff


	//----- nvinfo : EIATTR_EXTERNS
	.align		4
        /*0040*/ 	.byte	0x04, 0x0f
        /*0042*/ 	.short	(.L_109 - .L_108)


	//   ....[0]....
	.align		4
.L_108:
        /*0044*/ 	.word	index@(vprintf)


	//----- nvinfo : EIATTR_MERCURY_ISA_VERSION
	.align		4
.L_109:
        /*0048*/ 	.byte	0x03, 0x5f
        /*004a*/ 	.short	0x0101


	//----- nvinfo : EIATTR_VRC_CTA_INIT_COUNT
	.align		4
        /*004c*/ 	.byte	0x02, 0x4a
	.zero		1
	.zero		1


	//----- nvinfo : EIATTR_SYSCALL_OFFSETS
	.align		4
        /*0050*/ 	.byte	0x04, 0x46
        /*0052*/ 	.short	(.L_111 - .L_110)


	//   ....[0]....
.L_110:
        /*0054*/ 	.word	0x00000100


	//   ....[1]....
        /*0058*/ 	.word	0x00000530


	//   ....[2]....
        /*005c*/ 	.word	0x00000630


	//   ....[3]....
        /*0060*/ 	.word	0x000008f0


	//   ....[4]....
        /*0064*/ 	.word	0x000009d0


	//   ....[5]....
        /*0068*/ 	.word	0x00000cb0


	//   ....[6]....
        /*006c*/ 	.word	0x00000d90


	//   ....[7]....
        /*0070*/ 	.word	0x00001070


	//   ....[8]....
        /*0074*/ 	.word	0x00001150


	//   ....[9]....
        /*0078*/ 	.word	0x000014d0


	//   ....[10]....
        /*007c*/ 	.word	0x000015d0


	//   ....[11]....
        /*0080*/ 	.word	0x00001650


	//----- nvinfo : EIATTR_EXIT_INSTR_OFFSETS
	.align		4
.L_111:
        /*0084*/ 	.byte	0x04, 0x1c
        /*0086*/ 	.short	(.L_113 - .L_112)


	//   ....[0]....
.L_112:
        /*0088*/ 	.word	0x00001660


	//----- nvinfo : EIATTR_CRS_STACK_SIZE
	.align		4
.L_113:
        /*008c*/ 	.byte	0x04, 0x1e
        /*008e*/ 	.short	(.L_115 - .L_114)
.L_114:
        /*0090*/ 	.word	0x00000000


	//----- nvinfo : EIATTR_CBANK_PARAM_SIZE
	.align		4
.L_115:
        /*0094*/ 	.byte	0x03, 0x19
        /*0096*/ 	.short	0x0010


	//----- nvinfo : EIATTR_PARAM_CBANK
	.align		4
        /*0098*/ 	.byte	0x04, 0x0a
        /*009a*/ 	.short	(.L_117 - .L_116)
	.align		4
.L_116:
        /*009c*/ 	.word	index@(.nv.constant0._Z19print_matrix_devicePiii)
        /*00a0*/ 	.short	0x0380
        /*00a2*/ 	.short	0x0010


	//----- nvinfo : EIATTR_SW_WAR
	.align		4
.L_117:
        /*00a4*/ 	.byte	0x04, 0x36
        /*00a6*/ 	.short	(.L_119 - .L_118)
.L_118:
        /*00a8*/ 	.word	0x00000008
.L_119:


//--------------------- .nv.info._Z22init_zero_level_parentPiPKiS1_i --------------------------
	.section	.nv.info._Z22init_zero_level_parentPiPKiS1_i,"",@"SHT_CUDA_INFO"
	.sectionflags	@""
	.align	4


	//----- nvinfo : EIATTR_CUDA_API_VERSION
	.align		4
        /*0000*/ 	.byte	0x04, 0x37
        /*0002*/ 	.short	(.L_121 - .L_120)
.L_120:
        /*0004*/ 	.word	0x00000082


	//----- nvinfo : EIATTR_KPARAM_INFO
	.align		4
.L_121:
        /*0008*/ 	.byte	0x04, 0x17
        /*000a*/ 	.short	(.L_123 - .L_122)
.L_122:
        /*000c*/ 	.word	0x00000000
        /*0010*/ 	.short	0x0003
        /*0012*/ 	.short	0x0018
        /*0014*/ 	.byte	0x00, 0xf0, 0x11, 0x00


	//----- nvinfo : EIATTR_KPARAM_INFO
	.align		4
.L_123:
        /*0018*/ 	.byte	0x04, 0x17
        /*001a*/ 	.short	(.L_125 - .L_124)
.L_124:
        /*001c*/ 	.word	0x00000000
        /*0020*/ 	.short	0x0002
        /*0022*/ 	.short	0x0010
        /*0024*/ 	.byte	0x00, 0xf5, 0x21, 0x00


	//----- nvinfo : EIATTR_KPARAM_INFO
	.align		4
.L_125:
        /*0028*/ 	.byte	0x04, 0x17
        /*002a*/ 	.short	(.L_127 - .L_126)
.L_126:
        /*002c*/ 	.word	0x00000000
        /*0030*/ 	.short	0x0001
        /*0032*/ 	.short	0x0008
        /*0034*/ 	.byte	0x00, 0xf5, 0x21, 0x00


	//----- nvinfo : EIATTR_KPARAM_INFO
	.align		4
.L_127:
        /*0038*/ 	.byte	0x04, 0x17
        /*003a*/ 	.short	(.L_129 - .L_128)
.L_128:
        /*003c*/ 	.word	0x00000000
        /*0040*/ 	.short	0x0000
        /*0042*/ 	.short	0x0000
        /*0044*/ 	.byte	0x00, 0xf5, 0x21, 0x00


	//----- nvinfo : EIATTR_SPARSE_MMA_MASK
	.align		4
.L_129:
        /*0048*/ 	.byte	0x03, 0x50
        /*004a*/ 	.short	0x0000


	//----- nvinfo : EIATTR_MAXREG_COUNT
	.align		4
        /*004c*/ 	.byte	0x03, 0x1b
        /*004e*/ 	.short	0x00ff


	//----- nvinfo : EIATTR_MERCURY_ISA_VERSION
	.align		4
        /*0050*/ 	.byte	0x03, 0x5f
        /*0052*/ 	.short	0x0101


	//----- nvinfo : EIATTR_VRC_CTA_INIT_COUNT
	.align		4
        /*0054*/ 	.byte	0x02, 0x4a
	.zero		1
	.zero		1


	//----- nvinfo : EIATTR_EXIT_INSTR_OFFSETS
	.align		4
        /*0058*/ 	.byte	0x04, 0x1c
        /*005a*/ 	.short	(.L_131 - .L_130)


	//   ....[0]....
.L_130:
        /*005c*/ 	.word	0x00000370


	//----- nvinfo : EIATTR_CRS_STACK_SIZE
	.align		4
.L_131:
        /*0060*/ 	.byte	0x04, 0x1e
        /*0062*/ 	.short	(.L_133 - .L_132)
.L_132:
        /*0064*/ 	.word	0x00000000


	//----- nvinfo : EIATTR_CBANK_PARAM_SIZE
	.align		4
.L_133:
        /*0068*/ 	.byte	0x03, 0x19
        /*006a*/ 	.short	0x001c


	//----- nvinfo : EIATTR_PARAM_CBANK
	.align		4
        /*006c*/ 	.byte	0x04, 0x0a
        /*006e*/ 	.short	(.L_135 - .L_134)
	.align		4
.L_134:
        /*0070*/ 	.word	index@(.nv.constant0._Z22init_zero_level_parentPiPKiS1_i)
        /*0074*/ 	.short	0x0380
        /*0076*/ 	.short	0x001c


	//----- nvinfo : EIATTR_SW_WAR
	.align		4
.L_135:
        /*0078*/ 	.byte	0x04, 0x36
        /*007a*/ 	.short	(.L_137 - .L_136)
.L_136:
        /*007c*/ 	.word	0x00000008
.L_137:


//--------------------- .nv.info._Z12get_warpSizePi --------------------------
	.section	.nv.info._Z12get_warpSizePi,"",@"SHT_CUDA_INFO"
	.sectionflags	@""
	.align	4


	//----- nvinfo : EIATTR_CUDA_API_VERSION
	.align		4
        /*0000*/ 	.byte	0x04, 0x37
        /*0002*/ 	.short	(.L_139 - .L_138)
.L_138:
        /*0004*/ 	.word	0x00000082


	//----- nvinfo : EIATTR_KPARAM_INFO
	.align		4
.L_139:
        /*0008*/ 	.byte	0x04, 0x17
        /*000a*/ 	.short	(.L_141 - .L_140)
.L_140:
        /*000c*/ 	.word	0x00000000
        /*0010*/ 	.short	0x0000
        /*0012*/ 	.short	0x0000
        /*0014*/ 	.byte	0x00, 0xf5, 0x21, 0x00


	//----- nvinfo : EIATTR_SPARSE_MMA_MASK
	.align		4
.L_141:
        /*0018*/ 	.byte	0x03, 0x50
        /*001a*/ 	.short	0x0000


	//----- nvinfo : EIATTR_MAXREG_COUNT
	.align		4
        /*001c*/ 	.byte	0x03, 0x1b
        /*001e*/ 	.short	0x00ff


	//----- nvinfo : EIATTR_MERCURY_ISA_VERSION
	.align		4
        /*0020*/ 	.byte	0x03, 0x5f
        /*0022*/ 	.short	0x0101


	//----- nvinfo : EIATTR_VRC_CTA_INIT_COUNT
	.align		4
        /*0024*/ 	.byte	0x02, 0x4a
	.zero		1
	.zero		1


	//----- nvinfo : EIATTR_EXIT_INSTR_OFFSETS
	.align		4
        /*0028*/ 	.byte	0x04, 0x1c
        /*002a*/ 	.short	(.L_143 - .L_142)


	//   ....[0]....
.L_142:
        /*002c*/ 	.word	0x00000050


	//----- nvinfo : EIATTR_CBANK_PARAM_SIZE
	.align		4
.L_143:
        /*0030*/ 	.byte	0x03, 0x19
        /*0032*/ 	.short	0x0008


	//----- nvinfo : EIATTR_PARAM_CBANK
	.align		4
        /*0034*/ 	.byte	0x04, 0x0a
        /*0036*/ 	.short	(.L_145 - .L_144)
	.align		4
.L_144:
        /*0038*/ 	.word	index@(.nv.constant0._Z12get_warpSizePi)
        /*003c*/ 	.short	0x0380
        /*003e*/ 	.short	0x0008


	//----- nvinfo : EIATTR_SW_WAR
	.align		4
.L_145:
        /*0040*/ 	.byte	0x04, 0x36
        /*0042*/ 	.short	(.L_147 - .L_146)
.L_146:
        /*0044*/ 	.word	0x00000008
.L_147:


//--------------------- .nv.callgraph             --------------------------
	.section	.nv.callgraph,"",@"SHT_CUDA_CALLGRAPH"
	.align	4
	.sectionentsize	8
	.align		4
        /*0000*/ 	.word	0x00000000
	.align		4
        /*0004*/ 	.word	0xffffffff
	.align		4
        /*0008*/ 	.word	index@(_Z19print_matrix_devicePiii)
	.align		4
        /*000c*/ 	.word	index@(vprintf)
	.align		4
        /*0010*/ 	.word	0x00000000
	.align		4
        /*0014*/ 	.word	0xfffffffe
	.align		4
        /*0018*/ 	.word	0x00000000
	.align		4
        /*001c*/ 	.word	0xfffffffd
	.align		4
        /*0020*/ 	.word	0x00000000
	.align		4
        /*0024*/ 	.word	0xfffffffc


//--------------------- .nv.constant4             --------------------------
	.section	.nv.constant4,"a",@progbits
	.align	8
	.align		8
.nv.constant4:
        /*0000*/ 	.dword	$str
	.align		8
        /*0008*/ 	.dword	$str$1
	.align		8
        /*0010*/ 	.dword	$str$2
	.align		8
        /*0018*/ 	.dword	$str$3
	.align		8
        /*0020*/ 	.dword	vprintf


//--------------------- .nv.constant2._Z10submat_addPiS_i --------------------------
	.section	.nv.constant2._Z10submat_addPiS_i,"a",@progbits
	.sectionflags	@""
	.align	4
.nv.constant2._Z10submat_addPiS_i:
        /*0000*/ 	.byte	0x40, 0x06, 0x00, 0x00, 0xe0, 0x05, 0x00, 0x00, 0x10, 0x05, 0x00, 0x00, 0xe0, 0x05, 0x00, 0x00
        /*0010*/ 	.byte	0x10, 0x05, 0x00, 0x00, 0x10, 0x05, 0x00, 0x00, 0x40, 0x06, 0x00, 0x00, 0xa0, 0x05, 0x00, 0x00
        /*0020*/ 	.byte	0x10, 0x05, 0x00, 0x00


//--------------------- .text._Z22Mi_add_forBlock_KernelPiS_i --------------------------
	.section	.text._Z22Mi_add_forBlock_KernelPiS_i,"ax",@progbits
	.align	128
        .global         _Z22Mi_add_forBlock_KernelPiS_i
        .type           _Z22Mi_add_forBlock_KernelPiS_i,@function
        .size           _Z22Mi_add_forBlock_KernelPiS_i,(.L_x_88 - _Z22Mi_add_forBlock_KernelPiS_i)
        .other          _Z22Mi_add_forBlock_KernelPiS_i,@"STO_CUDA_ENTRY STV_DEFAULT"
_Z22Mi_add_forBlock_KernelPiS_i:
.text._Z22Mi_add_forBlock_KernelPiS_i:
[----:B------:R-:W-:Y:S01]  /*0000*/  LDC R1, c[0x0][0x37c] ;  /* 0x0000df00ff017b82 */ /* 0x000fe20000000800 */
[----:B------:R-:W0:Y:S07]  /*0010*/  LDCU UR4, c[0x0][0x360] ;  /* 0x00006c00ff0477ac */ /* 0x000e2e0008000800 */
[----:B------:R-:W1:Y:S01]  /*0020*/  LDC R8, c[0x0][0x390] ;  /* 0x0000e400ff087b82 */ /* 0x000e620000000800 */
[----:B0-----:R-:W-:-:S04]  /*0030*/  I2FP.F32.U32 R3, UR4 ;  /* 0x0000000400037c45 */ /* 0x001fc80008201000 */
[----:B------:R-:W0:Y:S01]  /*0040*/  MUFU.RCP R2, R3 ;  /* 0x0000000300027308 */ /* 0x000e220000001000 */
[----:B-1----:R-:W-:-:S05]  /*0050*/  IMAD R6, R8, R8, RZ ;  /* 0x0000000808067224 */ /* 0x002fca00078e02ff */
[----:B------:R-:W-:-:S04]  /*0060*/  I2FP.F32.U32 R0, R6 ;  /* 0x0000000600007245 */ /* 0x000fc80000201000 */
[----:B------:R-:W1:Y:S01]  /*0070*/  FCHK P0, R0, R3 ;  /* 0x0000000300007302 */ /* 0x000e620000000000 */
[----:B0-----:R-:W-:-:S04]  /*0080*/  FFMA R5, -R3, R2, 1 ;  /* 0x3f80000003057423 */ /* 0x001fc80000000102 */
[----:B------:R-:W-:Y:S01]  /*0090*/  FFMA R5, R2, R5, R2 ;  /* 0x0000000502057223 */ /* 0x000fe20000000002 */
[----:B------:R-:W-:-:S03]  /*00a0*/  IMAD.SHL.U32 R2, R8, 0x2, RZ ;  /* 0x0000000208027824 */ /* 0x000fc600078e00ff */
[----:B------:R-:W-:-:S04]  /*00b0*/  FFMA R4, R0, R5, RZ ;  /* 0x0000000500047223 */ /* 0x000fc800000000ff */
[----:B------:R-:W-:-:S04]  /*00c0*/  FFMA R7, -R3, R4, R0 ;  /* 0x0000000403077223 */ /* 0x000fc80000000100 */
[----:B------:R-:W-:Y:S01]  /*00d0*/  FFMA R4, R5, R7, R4 ;  /* 0x0000000705047223 */ /* 0x000fe20000000004 */
[----:B-1----:R-:W-:Y:S06]  /*00e0*/  @!P0 BRA `(.L_x_0) ;  /* 0x00000000000c8947 */ /* 0x002fec0003800000 */
[----:B------:R-:W-:-:S07]  /*00f0*/  MOV R4, 0x110 ;  /* 0x0000011000047802 */ /* 0x000fce0000000f00 */
[----:B------:R-:W-:Y:S05]  /*0100*/  CALL.REL.NOINC `($__internal_0_$__cuda_sm3x_div_rn_noftz_f32_slowpath) ;  /* 0x0000000800647944 */ /* 0x000fea0003c00000 */
[----:B------:R-:W-:-:S07]  /*0110*/  IMAD.MOV.U32 R4, RZ, RZ, R0 ;  /* 0x000000ffff047224 */ /* 0x000fce00078e0000 */
.L_x_0:
[----:B------:R-:W0:Y:S01]  /*0120*/  F2I.CEIL.NTZ R4, R4 ;  /* 0x0000000400047305 */ /* 0x000e22000020b100 */
[----:B------:R-:W1:Y:S01]  /*0130*/  LDC R0, c[0x0][0x390] ;  /* 0x0000e400ff007b82 */ /* 0x000e620000000800 */
[----:B------:R-:W2:Y:S07]  /*0140*/  S2R R12, SR_TID.X ;  /* 0x00000000000c7919 */ /* 0x000eae0000002100 */
[----:B------:R-:W3:Y:S01]  /*0150*/  S2UR UR5, SR_CTAID.X ;  /* 0x00000000000579c3 */ /* 0x000ee20000002500 */
[----:B0-----:R-:W0:Y:S01]  /*0160*/  I2F.U32.RP R3, R4 ;  /* 0x0000000400037306 */ /* 0x001e220000209000 */
[----:B------:R-:W-:Y:S01]  /*0170*/  IMAD.MOV R7, RZ, RZ, -R4 ;  /* 0x000000ffff077224 */ /* 0x000fe200078e0a04 */
[----:B------:R-:W-:-:S06]  /*0180*/  ISETP.NE.U32.AND P2, PT, R4, RZ, PT ;  /* 0x000000ff0400720c */ /* 0x000fcc0003f45070 */
[----:B0-----:R-:W0:Y:S02]  /*0190*/  MUFU.RCP R3, R3 ;  /* 0x0000000300037308 */ /* 0x001e240000001000 */
[----:B0-----:R-:W-:Y:S02]  /*01a0*/  IADD3 R8, PT, PT, R3, 0xffffffe, RZ ;  /* 0x0ffffffe03087810 */ /* 0x001fe40007ffe0ff */
[----:B-1----:R-:W-:-:S04]  /*01b0*/  IABS R3, R0 ;  /* 0x0000000000037213 */ /* 0x002fc80000000000 */
[----:B------:R0:W1:Y:S08]  /*01c0*/  F2I.FTZ.U32.TRUNC.NTZ R9, R8 ;  /* 0x0000000800097305 */ /* 0x000070000021f000 */
[----:B------:R-:W4:Y:S01]  /*01d0*/  I2F.RP R11, R3 ;  /* 0x00000003000b7306 */ /* 0x000f220000209400 */
[----:B0-----:R-:W-:Y:S02]  /*01e0*/  IMAD.MOV.U32 R8, RZ, RZ, RZ ;  /* 0x000000ffff087224 */ /* 0x001fe400078e00ff */
[----:B-1----:R-:W-:-:S04]  /*01f0*/  IMAD R7, R7, R9, RZ ;  /* 0x0000000907077224 */ /* 0x002fc800078e02ff */
[----:B------:R-:W-:-:S04]  /*0200*/  IMAD.HI.U32 R7, R9, R7, R8 ;  /* 0x0000000709077227 */ /* 0x000fc800078e0008 */
[----:B------:R-:W-:Y:S01]  /*0210*/  IMAD.SHL.U32 R8, R4, 0x4, RZ ;  /* 0x0000000404087824 */ /* 0x000fe200078e00ff */
[----:B----4-:R-:W-:Y:S01]  /*0220*/  MUFU.RCP R11, R11 ;  /* 0x0000000b000b7308 */ /* 0x010fe20000001000 */
[----:B---3--:R-:W-:-:S05]  /*0230*/  IMAD.HI.U32 R7, R7, UR5, RZ ;  /* 0x0000000507077c27 */ /* 0x008fca000f8e00ff */
[----:B------:R-:W-:Y:S02]  /*0240*/  IADD3 R5, PT, PT, -R7, RZ, RZ ;  /* 0x000000ff07057210 */ /* 0x000fe40007ffe1ff */
[----:B------:R-:W0:Y:S03]  /*0250*/  I2F.U32.RP R9, R8 ;  /* 0x0000000800097306 */ /* 0x000e260000209000 */
[----:B------:R-:W-:-:S05]  /*0260*/  IMAD R5, R4, R5, UR5 ;  /* 0x0000000504057e24 */ /* 0x000fca000f8e0205 */
[----:B------:R-:W-:Y:S01]  /*0270*/  ISETP.GE.U32.AND P0, PT, R5, R4, PT ;  /* 0x000000040500720c */ /* 0x000fe20003f06070 */
[----:B0-----:R-:W0:-:S12]  /*0280*/  MUFU.RCP R9, R9 ;  /* 0x0000000900097308 */ /* 0x001e180000001000 */
[----:B------:R-:W-:Y:S02]  /*0290*/  @P0 IMAD.IADD R5, R5, 0x1, -R4 ;  /* 0x0000000105050824 */ /* 0x000fe400078e0a04 */
[----:B------:R-:W-:Y:S01]  /*02a0*/  @P0 VIADD R7, R7, 0x1 ;  /* 0x0000000107070836 */ /* 0x000fe20000000000 */
[----:B------:R-:W-:Y:S02]  /*02b0*/  ISETP.NE.U32.AND P0, PT, R8, RZ, PT ;  /* 0x000000ff0800720c */ /* 0x000fe40003f05070 */
[----:B------:R-:W-:Y:S02]  /*02c0*/  ISETP.GE.U32.AND P1, PT, R5, R4, PT ;  /* 0x000000040500720c */ /* 0x000fe40003f26070 */
[----:B------:R-:W-:Y:S02]  /*02d0*/  IADD3 R5, PT, PT, R11, 0xffffffe, RZ ;  /* 0x0ffffffe0b057810 */ /* 0x000fe40007ffe0ff */
[----:B0-----:R-:W-:-:S04]  /*02e0*/  IADD3 R10, PT, PT, R9, 0xffffffe, RZ ;  /* 0x0ffffffe090a7810 */ /* 0x001fc80007ffe0ff */
[----:B------:R-:W0:Y:S05]  /*02f0*/  F2I.FTZ.U32.TRUNC.NTZ R5, R5 ;  /* 0x0000000500057305 */ /* 0x000e2a000021f000 */
[----:B------:R-:W-:Y:S01]  /*0300*/  @P1 VIADD R7, R7, 0x1 ;  /* 0x0000000107071836 */ /* 0x000fe20000000000 */
[----:B------:R-:W-:Y:S02]  /*0310*/  @!P2 LOP3.LUT R7, RZ, R4, RZ, 0x33, !PT ;  /* 0x00000004ff07a212 */ /* 0x000fe400078e33ff */
[----:B------:R1:W3:Y:S03]  /*0320*/  F2I.FTZ.U32.TRUNC.NTZ R11, R10 ;  /* 0x0000000a000b7305 */ /* 0x0002e6000021f000 */
[----:B------:R-:W-:-:S02]  /*0330*/  IMAD.MOV R13, RZ, RZ, -R7 ;  /* 0x000000ffff0d7224 */ /* 0x000fc400078e0a07 */
[----:B0-----:R-:W-:Y:S02]  /*0340*/  IMAD.MOV R14, RZ, RZ, -R5 ;  /* 0x000000ffff0e7224 */ /* 0x001fe400078e0a05 */
[----:B------:R-:W-:Y:S02]  /*0350*/  IMAD R9, R4, R13, UR5 ;  /* 0x0000000504097e24 */ /* 0x000fe4000f8e020d */
[----:B-1----:R-:W-:Y:S02]  /*0360*/  HFMA2 R10, -RZ, RZ, 0, 0 ;  /* 0x00000000ff0a7431 */ /* 0x002fe400000001ff */
[----:B------:R-:W-:Y:S01]  /*0370*/  IMAD.MOV.U32 R4, RZ, RZ, R14 ;  /* 0x000000ffff047224 */ /* 0x000fe200078e000e */
[----:B------:R-:W-:Y:S01]  /*0380*/  IADD3 R13, PT, PT, RZ, -R8, RZ ;  /* 0x80000008ff0d7210 */ /* 0x000fe20007ffe0ff */
[----:B--2---:R-:W-:Y:S02]  /*0390*/  IMAD R9, R9, UR4, R12 ;  /* 0x0000000409097c24 */ /* 0x004fe4000f8e020c */
[----:B------:R-:W-:-:S02]  /*03a0*/  IMAD R15, R4, R3, RZ ;  /* 0x00000003040f7224 */ /* 0x000fc400078e02ff */
[----:B------:R-:W-:Y:S01]  /*03b0*/  IMAD.MOV.U32 R4, RZ, RZ, RZ ;  /* 0x000000ffff047224 */ /* 0x000fe200078e00ff */
[----:B------:R-:W-:Y:S01]  /*03c0*/  IABS R12, R9 ;  /* 0x00000009000c7213 */ /* 0x000fe20000000000 */
[----:B---3--:R-:W-:Y:S02]  /*03d0*/  IMAD R13, R13, R11, RZ ;  /* 0x0000000b0d0d7224 */ /* 0x008fe400078e02ff */
[----:B------:R-:W-:-:S04]  /*03e0*/  IMAD.HI.U32 R4, R5, R15, R4 ;  /* 0x0000000f05047227 */ /* 0x000fc800078e0004 */
[----:B------:R-:W-:-:S04]  /*03f0*/  IMAD.HI.U32 R10, R11, R13, R10 ;  /* 0x0000000d0b0a7227 */ /* 0x000fc800078e000a */
[----:B------:R-:W-:-:S04]  /*0400*/  IMAD.HI.U32 R4, R4, R12, RZ ;  /* 0x0000000c04047227 */ /* 0x000fc800078e00ff */
[----:B------:R-:W-:-:S04]  /*0410*/  IMAD.HI.U32 R5, R10, UR5, RZ ;  /* 0x000000050a057c27 */ /* 0x000fc8000f8e00ff */
[----:B------:R-:W-:Y:S02]  /*0420*/  IMAD.MOV R10, RZ, RZ, -R4 ;  /* 0x000000ffff0a7224 */ /* 0x000fe400078e0a04 */
[----:B------:R-:W-:Y:S02]  /*0430*/  IMAD.MOV R11, RZ, RZ, -R5 ;  /* 0x000000ffff0b7224 */ /* 0x000fe400078e0a05 */
[----:B------:R-:W-:Y:S02]  /*0440*/  IMAD R10, R3, R10, R12 ;  /* 0x0000000a030a7224 */ /* 0x000fe400078e020c */
[----:B------:R-:W-:-:S03]  /*0450*/  IMAD R11, R8, R11, UR5 ;  /* 0x00000005080b7e24 */ /* 0x000fc6000f8e020b */
[----:B------:R-:W-:Y:S02]  /*0460*/  ISETP.GT.U32.AND P5, PT, R3, R10, PT ;  /* 0x0000000a0300720c */ /* 0x000fe40003fa4070 */
[----:B------:R-:W-:-:S11]  /*0470*/  ISETP.GE.U32.AND P3, PT, R11, R8, PT ;  /* 0x000000080b00720c */ /* 0x000fd60003f66070 */
[-C--:B------:R-:W-:Y:S01]  /*0480*/  @!P5 IADD3 R10, PT, PT, R10, -R3.reuse, RZ ;  /* 0x800000030a0ad210 */ /* 0x080fe20007ffe0ff */
[----:B------:R-:W-:Y:S01]  /*0490*/  @!P5 VIADD R4, R4, 0x1 ;  /* 0x000000010404d836 */ /* 0x000fe20000000000 */
[----:B------:R-:W-:Y:S01]  /*04a0*/  @P3 IADD3 R5, PT, PT, R5, 0x1, RZ ;  /* 0x0000000105053810 */ /* 0x000fe20007ffe0ff */
[----:B------:R-:W-:Y:S01]  /*04b0*/  @P3 IMAD.IADD R11, R11, 0x1, -R8 ;  /* 0x000000010b0b3824 */ /* 0x000fe200078e0a08 */
[----:B------:R-:W-:Y:S02]  /*04c0*/  ISETP.GE.U32.AND P4, PT, R10, R3, PT ;  /* 0x000000030a00720c */ /* 0x000fe40003f86070 */
[C---:B------:R-:W-:Y:S02]  /*04d0*/  LOP3.LUT R3, R9.reuse, R0, RZ, 0x3c, !PT ;  /* 0x0000000009037212 */ /* 0x040fe400078e3cff */
[----:B------:R-:W-:Y:S02]  /*04e0*/  ISETP.GE.AND P3, PT, R9, R6, PT ;  /* 0x000000060900720c */ /* 0x000fe40003f66270 */
[----:B------:R-:W-:-:S02]  /*04f0*/  ISETP.GE.U32.AND P2, PT, R11, R8, PT ;  /* 0x000000080b00720c */ /* 0x000fc40003f46070 */
[----:B------:R-:W-:-:S05]  /*0500*/  ISETP.GE.AND P1, PT, R3, RZ, PT ;  /* 0x000000ff0300720c */ /* 0x000fca0003f26270 */
[----:B------:R-:W-:-:S05]  /*0510*/  @P4 VIADD R4, R4, 0x1 ;  /* 0x0000000104044836 */ /* 0x000fca0000000000 */
[----:B------:R-:W-:Y:S01]  /*0520*/  MOV R3, R4 ;  /* 0x0000000400037202 */ /* 0x000fe20000000f00 */
[----:B------:R-:W-:Y:S01]  /*0530*/  @P2 VIADD R5, R5, 0x1 ;  /* 0x0000000105052836 */ /* 0x000fe20000000000 */
[----:B------:R-:W-:Y:S02]  /*0540*/  ISETP.NE.AND P2, PT, R0, RZ, PT ;  /* 0x000000ff0000720c */ /* 0x000fe40003f45270 */
[----:B------:R-:W-:Y:S01]  /*0550*/  @!P0 LOP3.LUT R5, RZ, R8, RZ, 0x33, !PT ;  /* 0x00000008ff058212 */ /* 0x000fe200078e33ff */
[----:B------:R-:W-:Y:S01]  /*0560*/  @!P1 IMAD.MOV R3, RZ, RZ, -R3 ;  /* 0x000000ffff039224 */ /* 0x000fe200078e0a03 */
[----:B------:R-:W-:Y:S09]  /*0570*/  @P3 EXIT ;  /* 0x000000000000394d */ /* 0x000ff20003800000 */
[----:B------:R-:W-:Y:S01]  /*0580*/  LOP3.LUT R7, R7, 0x3, RZ, 0xc0, !PT ;  /* 0x0000000307077812 */ /* 0x000fe200078ec0ff */
[----:B------:R-:W-:Y:S01]  /*0590*/  IMAD R8, R6, R5, RZ ;  /* 0x0000000506087224 */ /* 0x000fe200078e02ff */
[----:B------:R-:W-:Y:S01]  /*05a0*/  @!P2 LOP3.LUT R3, RZ, R0, RZ, 0x33, !PT ;  /* 0x00000000ff03a212 */ /* 0x000fe200078e33ff */
[----:B------:R-:W-:Y:S01]  /*05b0*/  IMAD R10, R2, R2, RZ ;  /* 0x00000002020a7224 */ /* 0x000fe200078e02ff */
[----:B------:R-:W-:Y:S01]  /*05c0*/  ISETP.GT.AND P0, PT, R7, 0x1, PT ;  /* 0x000000010700780c */ /* 0x000fe20003f04270 */
[----:B------:R-:W0:Y:S01]  /*05d0*/  LDCU.64 UR4, c[0x0][0x358] ;  /* 0x00006b00ff0477ac */ /* 0x000e220008000a00 */
[----:B------:R-:W-:Y:S02]  /*05e0*/  IMAD R15, R8, 0x7, R9 ;  /* 0x00000007080f7824 */ /* 0x000fe400078e0209 */
[----:B------:R-:W-:Y:S02]  /*05f0*/  IMAD.MOV R4, RZ, RZ, -R3 ;  /* 0x000000ffff047224 */ /* 0x000fe400078e0a03 */
[----:B------:R-:W-:-:S02]  /*0600*/  IMAD R5, R5, R10, RZ ;  /* 0x0000000a05057224 */ /* 0x000fc400078e02ff */
[----:B------:R-:W-:-:S05]  /*0610*/  IMAD R4, R0, R4, R9 ;  /* 0x0000000400047224 */ /* 0x000fca00078e0209 */
[----:B------:R-:W-:Y:S05]  /*0620*/  @P0 BRA `(.L_x_1) ;  /* 0x0000000000900947 */ /* 0x000fea0003800000 */
[----:B------:R-:W-:-:S13]  /*0630*/  ISETP.NE.AND P0, PT, R7, RZ, PT ;  /* 0x000000ff0700720c */ /* 0x000fda0003f05270 */
[----:B------:R-:W-:Y:S05]  /*0640*/  @!P0 BRA `(.L_x_2) ;  /* 0x00000000003c8947 */ /* 0x000fea0003800000 */
[----:B------:R-:W1:Y:S01]  /*0650*/  LDC.64 R8, c[0x0][0x380] ;  /* 0x0000e000ff087b82 */ /* 0x000e620000000a00 */
[C---:B------:R-:W-:Y:S01]  /*0660*/  LEA R7, R6.reuse, R15, 0x1 ;  /* 0x0000000f06077211 */ /* 0x040fe200078e08ff */
[----:B------:R-:W-:-:S04]  /*0670*/  IMAD R11, R6, 0x4, R15 ;  /* 0x00000004060b7824 */ /* 0x000fc800078e020f */
[----:B-1----:R-:W-:-:S04]  /*0680*/  IMAD.WIDE R6, R7, 0x4, R8 ;  /* 0x0000000407067825 */ /* 0x002fc800078e0208 */
[----:B------:R-:W-:Y:S02]  /*0690*/  IMAD.WIDE R8, R11, 0x4, R8 ;  /* 0x000000040b087825 */ /* 0x000fe400078e0208 */
[----:B0-----:R-:W2:Y:S01]  /*06a0*/  LDG.E R6, desc[UR4][R6.64] ;  /* 0x0000000406067981 */ /* 0x001ea2000c1e1900 */
[----:B------:R-:W0:Y:S03]  /*06b0*/  LDC.64 R10, c[0x0][0x388] ;  /* 0x0000e200ff0a7b82 */ /* 0x000e260000000a00 */
[----:B------:R-:W2:Y:S01]  /*06c0*/  LDG.E R9, desc[UR4][R8.64] ;  /* 0x0000000408097981 */ /* 0x000ea2000c1e1900 */
[----:B------:R-:W-:-:S04]  /*06d0*/  IMAD.IADD R0, R5, 0x1, R0 ;  /* 0x0000000105007824 */ /* 0x000fc800078e0200 */
[----:B------:R-:W-:-:S05]  /*06e0*/  IMAD R3, R2, R3, R0 ;  /* 0x0000000302037224 */ /* 0x000fca00078e0200 */
[----:B------:R-:W-:-:S05]  /*06f0*/  IADD3 R3, PT, PT, R4, R3, RZ ;  /* 0x0000000304037210 */ /* 0x000fca0007ffe0ff */
[----:B0-----:R-:W-:-:S04]  /*0700*/  IMAD.WIDE R2, R3, 0x4, R10 ;  /* 0x0000000403027825 */ /* 0x001fc800078e020a */
[----:B--2---:R-:W-:-:S05]  /*0710*/  IMAD.IADD R5, R6, 0x1, R9 ;  /* 0x0000000106057824 */ /* 0x004fca00078e0209 */
[----:B------:R-:W-:Y:S01]  /*0720*/  STG.E desc[UR4][R2.64], R5 ;  /* 0x0000000502007986 */ /* 0x000fe2000c101904 */
[----:B------:R-:W-:Y:S05]  /*0730*/  EXIT ;  /* 0x000000000000794d */ /* 0x000fea0003800000 */
.L_x_2:
[----:B------:R-:W1:Y:S01]  /*0740*/  LDC.64 R12, c[0x0][0x380] ;  /* 0x0000e000ff0c7b82 */ /* 0x000e620000000a00 */
[----:B------:R-:W-:Y:S02]  /*0750*/  IMAD R7, R6, 0x3, RZ ;  /* 0x0000000306077824 */ /* 0x000fe400078e02ff */
[----:B-1----:R-:W-:-:S03]  /*0760*/  IMAD.WIDE R8, R15, 0x4, R12 ;  /* 0x000000040f087825 */ /* 0x002fc600078e020c */
[C---:B------:R-:W-:Y:S01]  /*0770*/  IADD3 R15, PT, PT, R7.reuse, R15, R7 ;  /* 0x0000000f070f7210 */ /* 0x040fe20007ffe007 */
[----:B------:R-:W-:Y:S02]  /*0780*/  IMAD.WIDE R10, R7, 0x4, R8 ;  /* 0x00000004070a7825 */ /* 0x000fe400078e0208 */
[----:B0-----:R-:W2:Y:S02]  /*0790*/  LDG.E R8, desc[UR4][R8.64] ;  /* 0x0000000408087981 */ /* 0x001ea4000c1e1900 */
[----:B------:R-:W-:Y:S02]  /*07a0*/  IMAD.WIDE R12, R15, 0x4, R12 ;  /* 0x000000040f0c7825 */ /* 0x000fe400078e020c */
[----:B------:R-:W0:Y:S02]  /*07b0*/  LDC.64 R14, c[0x0][0x388] ;  /* 0x0000e200ff0e7b82 */ /* 0x000e240000000a00 */
[----:B------:R-:W-:Y:S02]  /*07c0*/  IMAD.WIDE.U32 R6, R6, 0x4, R10 ;  /* 0x0000000406067825 */ /* 0x000fe400078e000a */
[----:B------:R-:W2:Y:S04]  /*07d0*/  LDG.E R11, desc[UR4][R10.64] ;  /* 0x000000040a0b7981 */ /* 0x000ea8000c1e1900 */
[----:B------:R-:W2:Y:S04]  /*07e0*/  LDG.E R6, desc[UR4][R6.64] ;  /* 0x0000000406067981 */ /* 0x000ea8000c1e1900 */
[----:B------:R-:W3:Y:S01]  /*07f0*/  LDG.E R13, desc[UR4][R12.64] ;  /* 0x000000040c0d7981 */ /* 0x000ee2000c1e1900 */
[----:B------:R-:W-:-:S04]  /*0800*/  IMAD R3, R2, R3, R5 ;  /* 0x0000000302037224 */ /* 0x000fc800078e0205 */
[----:B------:R-:W-:-:S04]  /*0810*/  IMAD.IADD R3, R4, 0x1, R3 ;  /* 0x0000000104037824 */ /* 0x000fc800078e0203 */
[----:B0-----:R-:W-:Y:S01]  /*0820*/  IMAD.WIDE R2, R3, 0x4, R14 ;  /* 0x0000000403027825 */ /* 0x001fe200078e020e */
[----:B--2---:R-:W-:-:S04]  /*0830*/  IADD3 R0, PT, PT, -R6, R11, R8 ;  /* 0x0000000b06007210 */ /* 0x004fc80007ffe108 */
[----:B---3--:R-:W-:-:S05]  /*0840*/  IADD3 R5, PT, PT, R0, R13, RZ ;  /* 0x0000000d00057210 */ /* 0x008fca0007ffe0ff */
[----:B------:R-:W-:Y:S01]  /*0850*/  STG.E desc[UR4][R2.64], R5 ;  /* 0x0000000502007986 */ /* 0x000fe2000c101904 */
[----:B------:R-:W-:Y:S05]  /*0860*/  EXIT ;  /* 0x000000000000794d */ /* 0x000fea0003800000 */
.L_x_1:
[----:B------:R-:W-:-:S13]  /*0870*/  ISETP.NE.AND P0, PT, R7, 0x2, PT ;  /* 0x000000020700780c */ /* 0x000fda0003f05270 */
[----:B------:R-:W-:Y:S05]  /*0880*/  @!P0 BRA `(.L_x_3) ;  /* 0x0000000000488947 */ /* 0x000fea0003800000 */
[----:B------:R-:W1:Y:S02]  /*0890*/  LDC.64 R8, c[0x0][0x380] ;  /* 0x0000e000ff087b82 */ /* 0x000e640000000a00 */
[----:B-1----:R-:W-:-:S06]  /*08a0*/  IMAD.WIDE R12, R15, 0x4, R8 ;  /* 0x000000040f0c7825 */ /* 0x002fcc00078e0208 */
[----:B------:R-:W1:Y:S01]  /*08b0*/  LDC.64 R14, c[0x0][0x388] ;  /* 0x0000e200ff0e7b82 */ /* 0x000e620000000a00 */
[C---:B------:R-:W-:Y:S02]  /*08c0*/  IMAD.WIDE.U32 R8, R6.reuse, 0x4, R12 ;  /* 0x0000000406087825 */ /* 0x040fe400078e000c */
[----:B0-----:R-:W2:Y:S02]  /*08d0*/  LDG.E R12, desc[UR4][R12.64] ;  /* 0x000000040c0c7981 */ /* 0x001ea4000c1e1900 */
[--C-:B------:R-:W-:Y:S02]  /*08e0*/  IMAD.WIDE.U32 R6, R6, 0x4, R8.reuse ;  /* 0x0000000406067825 */ /* 0x100fe400078e0008 */
[----:B------:R-:W2:Y:S02]  /*08f0*/  LDG.E R17, desc[UR4][R8.64] ;  /* 0x0000000408117981 */ /* 0x000ea4000c1e1900 */
[----:B------:R-:W-:Y:S02]  /*0900*/  IMAD.WIDE R10, R10, 0x4, R8 ;  /* 0x000000040a0a7825 */ /* 0x000fe400078e0208 */
[----:B------:R-:W2:Y:S04]  /*0910*/  LDG.E R6, desc[UR4][R6.64] ;  /* 0x0000000406067981 */ /* 0x000ea8000c1e1900 */
[----:B------:R-:W3:Y:S01]  /*0920*/  LDG.E R10, desc[UR4][R10.64] ;  /* 0x000000040a0a7981 */ /* 0x000ee2000c1e1900 */
[----:B------:R-:W-:Y:S01]  /*0930*/  IADD3 R4, PT, PT, R4, R0, R5 ;  /* 0x0000000004047210 */ /* 0x000fe20007ffe005 */
[----:B------:R-:W-:-:S04]  /*0940*/  IMAD.IADD R3, R3, 0x1, R0 ;  /* 0x0000000103037824 */ /* 0x000fc800078e0200 */
[----:B------:R-:W-:-:S04]  /*0950*/  IMAD R3, R2, R3, R4 ;  /* 0x0000000302037224 */ /* 0x000fc800078e0204 */
[----:B-1----:R-:W-:Y:S01]  /*0960*/  IMAD.WIDE R2, R3, 0x4, R14 ;  /* 0x0000000403027825 */ /* 0x002fe200078e020e */
[----:B--2---:R-:W-:-:S05]  /*0970*/  IADD3 R17, PT, PT, R6, R12, -R17 ;  /* 0x0000000c06117210 */ /* 0x004fca0007ffe811 */
[----:B---3--:R-:W-:-:S05]  /*0980*/  IMAD.IADD R17, R17, 0x1, R10 ;  /* 0x0000000111117824 */ /* 0x008fca00078e020a */
[----:B------:R-:W-:Y:S01]  /*0990*/  STG.E desc[UR4][R2.64], R17 ;  /* 0x0000001102007986 */ /* 0x000fe2000c101904 */
[----:B------:R-:W-:Y:S05]  /*09a0*/  EXIT ;  /* 0x000000000000794d */ /* 0x000fea0003800000 */
.L_x_3:
[----:B------:R-:W1:Y:S01]  /*09b0*/  LDC.64 R8, c[0x0][0x380] ;  /* 0x0000e000ff087b82 */ /* 0x000e620000000a00 */
[----:B------:R-:W-:-:S05]  /*09c0*/  IADD3 R7, PT, PT, R6, R15, RZ ;  /* 0x0000000f06077210 */ /* 0x000fca0007ffe0ff */
[----:B------:R-:W-:Y:S02]  /*09d0*/  IMAD R11, R6, 0x2, R7 ;  /* 0x00000002060b7824 */ /* 0x000fe400078e0207 */
[----:B-1----:R-:W-:-:S04]  /*09e0*/  IMAD.WIDE R6, R7, 0x4, R8 ;  /* 0x0000000407067825 */ /* 0x002fc800078e0208 */
[----:B------:R-:W-:Y:S02]  /*09f0*/  IMAD.WIDE R8, R11, 0x4, R8 ;  /* 0x000000040b087825 */ /* 0x000fe400078e0208 */
[----:B0-----:R-:W2:Y:S01]  /*0a00*/  LDG.E R6, desc[UR4][R6.64] ;  /* 0x0000000406067981 */ /* 0x001ea2000c1e1900 */
[----:B------:R-:W0:Y:S03]  /*0a10*/  LDC.64 R10, c[0x0][0x388] ;  /* 0x0000e200ff0a7b82 */ /* 0x000e260000000a00 */
[----:B------:R-:W2:Y:S01]  /*0a20*/  LDG.E R9, desc[UR4][R8.64] ;  /* 0x0000000408097981 */ /* 0x000ea2000c1e1900 */
[----:B------:R-:W-:Y:S01]  /*0a30*/  IADD3 R3, PT, PT, R3, R0, RZ ;  /* 0x0000000003037210 */ /* 0x000fe20007ffe0ff */
[----:B------:R-:W-:-:S04]  /*0a40*/  IMAD.IADD R5, R5, 0x1, R4 ;  /* 0x0000000105057824 */ /* 0x000fc800078e0204 */
[----:B------:R-:W-:-:S04]  /*0a50*/  IMAD R3, R2, R3, R5 ;  /* 0x0000000302037224 */ /* 0x000fc800078e0205 */
[----:B0-----:R-:W-:Y:S01]  /*0a60*/  IMAD.WIDE R2, R3, 0x4, R10 ;  /* 0x0000000403027825 */ /* 0x001fe200078e020a */
[----:B--2---:R-:W-:-:S05]  /*0a70*/  IADD3 R5, PT, PT, R6, R9, RZ ;  /* 0x0000000906057210 */ /* 0x004fca0007ffe0ff */
[----:B------:R-:W-:Y:S01]  /*0a80*/  STG.E desc[UR4][R2.64], R5 ;  /* 0x0000000502007986 */ /* 0x000fe2000c101904 */
[----:B------:R-:W-:Y:S05]  /*0a90*/  EXIT ;  /* 0x000000000000794d */ /* 0x000fea0003800000 */
        .weak           $__internal_0_$__cuda_sm3x_div_rn_noftz_f32_slowpath
        .type           $__internal_0_$__cuda_sm3x_div_rn_noftz_f32_slowpath,@function
        .size           $__internal_0_$__cuda_sm3x_div_rn_noftz_f32_slowpath,(.L_x_88 - $__internal_0_$__cuda_sm3x_div_rn_noftz_f32_slowpath)
$__internal_0_$__cuda_sm3x_div_rn_noftz_f32_slowpath:
[----:B------:R-:W-:Y:S01]  /*0aa0*/  SHF.R.U32.HI R7, RZ, 0x17, R3 ;  /* 0x00000017ff077819 */ /* 0x000fe20000011603 */
[--C-:B------:R-:W-:Y:S01]  /*0ab0*/  IMAD.MOV.U32 R8, RZ, RZ, R0.reuse ;  /* 0x000000ffff087224 */ /* 0x100fe200078e0000 */
[----:B------:R-:W-:Y:S02]  /*0ac0*/  SHF.R.U32.HI R5, RZ, 0x17, R0 ;  /* 0x00000017ff057819 */ /* 0x000fe40000011600 */
[----:B------:R-:W-:Y:S02]  /*0ad0*/  LOP3.LUT R7, R7, 0xff, RZ, 0xc0, !PT ;  /* 0x000000ff07077812 */ /* 0x000fe400078ec0ff */
[----:B------:R-:W-:Y:S02]  /*0ae0*/  LOP3.LUT R5, R5, 0xff, RZ, 0xc0, !PT ;  /* 0x000000ff05057812 */ /* 0x000fe400078ec0ff */
[----:B------:R-:W-:Y:S01]  /*0af0*/  MOV R9, R3 ;  /* 0x0000000300097202 */ /* 0x000fe20000000f00 */
[----:B------:R-:W-:Y:S01]  /*0b00*/  VIADD R12, R7, 0xffffffff ;  /* 0xffffffff070c7836 */ /* 0x000fe20000000000 */
[----:B------:R-:W-:-:S04]  /*0b10*/  IADD3 R11, PT, PT, R5, -0x1, RZ ;  /* 0xffffffff050b7810 */ /* 0x000fc80007ffe0ff */
[----:B------:R-:W-:-:S04]  /*0b20*/  ISETP.GT.U32.AND P0, PT, R12, 0xfd, PT ;  /* 0x000000fd0c00780c */ /* 0x000fc80003f04070 */
[----:B------:R-:W-:-:S13]  /*0b30*/  ISETP.GT.U32.OR P0, PT, R11, 0xfd, P0 ;  /* 0x000000fd0b00780c */ /* 0x000fda0000704470 */
[----:B------:R-:W-:Y:S01]  /*0b40*/  @!P0 IMAD.MOV.U32 R10, RZ, RZ, RZ ;  /* 0x000000ffff0a8224 */ /* 0x000fe200078e00ff */
[----:B------:R-:W-:Y:S06]  /*0b50*/  @!P0 BRA `(.L_x_4) ;  /* 0x00000000005c8947 */ /* 0x000fec0003800000 */
[----:B------:R-:W-:Y:S02]  /*0b60*/  FSETP.GTU.FTZ.AND P0, PT, |R0|, +INF , PT ;  /* 0x7f8000000000780b */ /* 0x000fe40003f1c200 */
[----:B------:R-:W-:-:S04]  /*0b70*/  FSETP.GTU.FTZ.AND P1, PT, |R3|, +INF , PT ;  /* 0x7f8000000300780b */ /* 0x000fc80003f3c200 */
[----:B------:R-:W-:-:S13]  /*0b80*/  PLOP3.LUT P0, PT, P0, P1, PT, 0xf8, 0x8f ;  /* 0x00000000008f781c */ /* 0x000fda0000703f70 */
[----:B------:R-:W-:Y:S05]  /*0b90*/  @P0 BRA `(.L_x_5) ;  /* 0x0000000400440947 */ /* 0x000fea0003800000 */
[----:B------:R-:W-:-:S13]  /*0ba0*/  LOP3.LUT P0, RZ, R9, 0x7fffffff, R8, 0xc8, !PT ;  /* 0x7fffffff09ff7812 */ /* 0x000fda000780c808 */
[----:B------:R-:W-:Y:S05]  /*0bb0*/  @!P0 BRA `(.L_x_6) ;  /* 0x0000000400348947 */ /* 0x000fea0003800000 */
[C---:B------:R-:W-:Y:S02]  /*0bc0*/  FSETP.NEU.FTZ.AND P2, PT, |R0|.reuse, +INF , PT ;  /* 0x7f8000000000780b */ /* 0x040fe40003f5d200 */
[----:B------:R-:W-:Y:S02]  /*0bd0*/  FSETP.NEU.FTZ.AND P0, PT, |R3|, +INF , PT ;  /* 0x7f8000000300780b */ /* 0x000fe40003f1d200 */
[----:B------:R-:W-:-:S11]  /*0be0*/  FSETP.NEU.FTZ.AND P1, PT, |R0|, +INF , PT ;  /* 0x7f8000000000780b */ /* 0x000fd60003f3d200 */
[----:B------:R-:W-:Y:S05]  /*0bf0*/  @!P0 BRA !P2, `(.L_x_6) ;  /* 0x0000000400248947 */ /* 0x000fea0005000000 */
[----:B------:R-:W-:-:S04]  /*0c00*/  LOP3.LUT P2, RZ, R8, 0x7fffffff, RZ, 0xc0, !PT ;  /* 0x7fffffff08ff7812 */ /* 0x000fc8000784c0ff */
[----:B------:R-:W-:-:S13]  /*0c10*/  PLOP3.LUT P0, PT, P0, P2, PT, 0x2f, 0xf2 ;  /* 0x0000000000f2781c */ /* 0x000fda0000704577 */
[----:B------:R-:W-:Y:S05]  /*0c20*/  @P0 BRA `(.L_x_7) ;  /* 0x0000000400100947 */ /* 0x000fea0003800000 */
[----:B------:R-:W-:-:S04]  /*0c30*/  LOP3.LUT P0, RZ, R9, 0x7fffffff, RZ, 0xc0, !PT ;  /* 0x7fffffff09ff7812 */ /* 0x000fc8000780c0ff */
[----:B------:R-:W-:-:S13]  /*0c40*/  PLOP3.LUT P0, PT, P1, P0, PT, 0x2f, 0xf2 ;  /* 0x0000000000f2781c */ /* 0x000fda0000f00577 */
[----:B------:R-:W-:Y:S05]  /*0c50*/  @P0 BRA `(.L_x_8) ;  /* 0x0000000000f80947 */ /* 0x000fea0003800000 */
[----:B------:R-:W-:Y:S02]  /*0c60*/  ISETP.GE.AND P0, PT, R11, RZ, PT ;  /* 0x000000ff0b00720c */ /* 0x000fe40003f06270 */
[----:B------:R-:W-:-:S11]  /*0c70*/  ISETP.GE.AND P1, PT, R12, RZ, PT ;  /* 0x000000ff0c00720c */ /* 0x000fd60003f26270 */
[----:B------:R-:W-:Y:S01]  /*0c80*/  @P0 MOV R10, RZ ;  /* 0x000000ff000a0202 */ /* 0x000fe20000000f00 */
[----:B------:R-:W-:Y:S02]  /*0c90*/  @!P0 IMAD.MOV.U32 R10, RZ, RZ, -0x40 ;  /* 0xffffffc0ff0a8424 */ /* 0x000fe400078e00ff */
[----:B------:R-:W-:Y:S01]  /*0ca0*/  @!P0 FFMA R8, R0, 1.84467440737095516160e+19, RZ ;  /* 0x5f80000000088823 */ /* 0x000fe200000000ff */
[----:B------:R-:W-:Y:S02]  /*0cb0*/  @!P1 FFMA R9, R3, 1.84467440737095516160e+19, RZ ;  /* 0x5f80000003099823 */ /* 0x000fe400000000ff */
[----:B------:R-:W-:-:S07]  /*0cc0*/  @!P1 IADD3 R10, PT, PT, R10, 0x40, RZ ;  /* 0x000000400a0a9810 */ /* 0x000fce0007ffe0ff */
.L_x_4:
[----:B------:R-:W-:Y:S02]  /*0cd0*/  LEA R0, R7, 0xc0800000, 0x17 ;  /* 0xc080000007007811 */ /* 0x000fe400078eb8ff */
[----:B------:R-:W-:-:S03]  /*0ce0*/  IADD3 R5, PT, PT, R5, -0x7f, RZ ;  /* 0xffffff8105057810 */ /* 0x000fc60007ffe0ff */
[----:B------:R-:W-:Y:S02]  /*0cf0*/  IMAD.IADD R9, R9, 0x1, -R0 ;  /* 0x0000000109097824 */ /* 0x000fe400078e0a00 */
[C---:B------:R-:W-:Y:S01]  /*0d00*/  IMAD R0, R5.reuse, -0x800000, R8 ;  /* 0xff80000005007824 */ /* 0x040fe200078e0208 */
[----:B------:R-:W-:Y:S01]  /*0d10*/  IADD3 R5, PT, PT, R5, 0x7f, -R7 ;  /* 0x0000007f05057810 */ /* 0x000fe20007ffe807 */
[----:B------:R-:W0:Y:S01]  /*0d20*/  MUFU.RCP R3, R9 ;  /* 0x0000000900037308 */ /* 0x000e220000001000 */
[----:B------:R-:W-:-:S03]  /*0d30*/  FADD.FTZ R11, -R9, -RZ ;  /* 0x800000ff090b7221 */ /* 0x000fc60000010100 */
[----:B------:R-:W-:Y:S02]  /*0d40*/  IMAD.IADD R5, R5, 0x1, R10 ;  /* 0x0000000105057824 */ /* 0x000fe400078e020a */
[----:B0-----:R-:W-:-:S04]  /*0d50*/  FFMA R12, R3, R11, 1 ;  /* 0x3f800000030c7423 */ /* 0x001fc8000000000b */
[----:B------:R-:W-:-:S04]  /*0d60*/  FFMA R12, R3, R12, R3 ;  /* 0x0000000c030c7223 */ /* 0x000fc80000000003 */
[----:B------:R-:W-:-:S04]  /*0d70*/  FFMA R3, R0, R12, RZ ;  /* 0x0000000c00037223 */ /* 0x000fc800000000ff */
[----:B------:R-:W-:-:S04]  /*0d80*/  FFMA R8, R11, R3, R0 ;  /* 0x000000030b087223 */ /* 0x000fc80000000000 */
[----:B------:R-:W-:-:S04]  /*0d90*/  FFMA R13, R12, R8, R3 ;  /* 0x000000080c0d7223 */ /* 0x000fc80000000003 */
[----:B------:R-:W-:-:S04]  /*0da0*/  FFMA R8, R11, R13, R0 ;  /* 0x0000000d0b087223 */ /* 0x000fc80000000000 */
[----:B------:R-:W-:-:S05]  /*0db0*/  FFMA R0, R12, R8, R13 ;  /* 0x000000080c007223 */ /* 0x000fca000000000d */
[----:B------:R-:W-:-:S04]  /*0dc0*/  SHF.R.U32.HI R3, RZ, 0x17, R0 ;  /* 0x00000017ff037819 */ /* 0x000fc80000011600 */
[----:B------:R-:W-:-:S04]  /*0dd0*/  LOP3.LUT R3, R3, 0xff, RZ, 0xc0, !PT ;  /* 0x000000ff03037812 */ /* 0x000fc800078ec0ff */
[----:B------:R-:W-:-:S05]  /*0de0*/  IADD3 R7, PT, PT, R3, R5, RZ ;  /* 0x0000000503077210 */ /* 0x000fca0007ffe0ff */
[----:B------:R-:W-:-:S05]  /*0df0*/  VIADD R3, R7, 0xffffffff ;  /* 0xffffffff07037836 */ /* 0x000fca0000000000 */
[----:B------:R-:W-:-:S13]  /*0e00*/  ISETP.GE.U32.AND P0, PT, R3, 0xfe, PT ;  /* 0x000000fe0300780c */ /* 0x000fda0003f06070 */
[----:B------:R-:W-:Y:S05]  /*0e10*/  @!P0 BRA `(.L_x_9) ;  /* 0x0000000000808947 */ /* 0x000fea0003800000 */
[----:B------:R-:W-:-:S13]  /*0e20*/  ISETP.GT.AND P0, PT, R7, 0xfe, PT ;  /* 0x000000fe0700780c */ /* 0x000fda0003f04270 */
[----:B------:R-:W-:Y:S05]  /*0e30*/  @P0 BRA `(.L_x_10) ;  /* 0x00000000006c0947 */ /* 0x000fea0003800000 */
[----:B------:R-:W-:-:S13]  /*0e40*/  ISETP.GE.AND P0, PT, R7, 0x1, PT ;  /* 0x000000010700780c */ /* 0x000fda0003f06270 */
[----:B------:R-:W-:Y:S05]  /*0e50*/  @P0 BRA `(.L_x_11) ;  /* 0x0000000000980947 */ /* 0x000fea0003800000 */
[----:B------:R-:W-:Y:S02]  /*0e60*/  ISETP.GE.AND P0, PT, R7, -0x18, PT ;  /* 0xffffffe80700780c */ /* 0x000fe40003f06270 */
[----:B------:R-:W-:-:S11]  /*0e70*/  LOP3.LUT R0, R0, 0x80000000, RZ, 0xc0, !PT ;  /* 0x8000000000007812 */ /* 0x000fd600078ec0ff */
[----:B------:R-:W-:Y:S05]  /*0e80*/  @!P0 BRA `(.L_x_11) ;  /* 0x00000000008c8947 */ /* 0x000fea0003800000 */
[CCC-:B------:R-:W-:Y:S01]  /*0e90*/  FFMA.RZ R3, R12.reuse, R8.reuse, R13.reuse ;  /* 0x000000080c037223 */ /* 0x1c0fe2000000c00d */
[C---:B------:R-:W-:Y:S02]  /*0ea0*/  IADD3 R10, PT, PT, R7.reuse, 0x20, RZ ;  /* 0x00000020070a7810 */ /* 0x040fe40007ffe0ff */
[----:B------:R-:W-:Y:S02]  /*0eb0*/  ISETP.NE.AND P2, PT, R7, RZ, PT ;  /* 0x000000ff0700720c */ /* 0x000fe40003f45270 */
[----:B------:R-:W-:Y:S01]  /*0ec0*/  LOP3.LUT R5, R3, 0x7fffff, RZ, 0xc0, !PT ;  /* 0x007fffff03057812 */ /* 0x000fe200078ec0ff */
[CCC-:B------:R-:W-:Y:S01]  /*0ed0*/  FFMA.RP R3, R12.reuse, R8.reuse, R13.reuse ;  /* 0x000000080c037223 */ /* 0x1c0fe2000000800d */
[----:B------:R-:W-:Y:S01]  /*0ee0*/  FFMA.RM R8, R12, R8, R13 ;  /* 0x000000080c087223 */ /* 0x000fe2000000400d */
[----:B------:R-:W-:Y:S01]  /*0ef0*/  ISETP.NE.AND P1, PT, R7, RZ, PT ;  /* 0x000000ff0700720c */ /* 0x000fe20003f25270 */
[----:B------:R-:W-:Y:S01]  /*0f00*/  IMAD.MOV R7, RZ, RZ, -R7 ;  /* 0x000000ffff077224 */ /* 0x000fe200078e0a07 */
[----:B------:R-:W-:-:S02]  /*0f10*/  LOP3.LUT R5, R5, 0x800000, RZ, 0xfc, !PT ;  /* 0x0080000005057812 */ /* 0x000fc400078efcff */
[----:B------:R-:W-:Y:S02]  /*0f20*/  FSETP.NEU.FTZ.AND P0, PT, R3, R8, PT ;  /* 0x000000080300720b */ /* 0x000fe40003f1d000 */
[----:B------:R-:W-:Y:S02]  /*0f30*/  SHF.L.U32 R10, R5, R10, RZ ;  /* 0x0000000a050a7219 */ /* 0x000fe400000006ff */
[----:B------:R-:W-:Y:S02]  /*0f40*/  SEL R8, R7, RZ, P2 ;  /* 0x000000ff07087207 */ /* 0x000fe40001000000 */
[----:B------:R-:W-:Y:S02]  /*0f50*/  ISETP.NE.AND P1, PT, R10, RZ, P1 ;  /* 0x000000ff0a00720c */ /* 0x000fe40000f25270 */
[----:B------:R-:W-:Y:S02]  /*0f60*/  SHF.R.U32.HI R8, RZ, R8, R5 ;  /* 0x00000008ff087219 */ /* 0x000fe40000011605 */
[----:B------:R-:W-:-:S02]  /*0f70*/  PLOP3.LUT P0, PT, P0, P1, PT, 0xf8, 0x8f ;  /* 0x00000000008f781c */ /* 0x000fc40000703f70 */
[----:B------:R-:W-:Y:S02]  /*0f80*/  SHF.R.U32.HI R10, RZ, 0x1, R8 ;  /* 0x00000001ff0a7819 */ /* 0x000fe40000011608 */
[----:B------:R-:W-:-:S04]  /*0f90*/  SEL R3, RZ, 0x1, !P0 ;  /* 0x00000001ff037807 */ /* 0x000fc80004000000 */
[----:B------:R-:W-:-:S04]  /*0fa0*/  LOP3.LUT R3, R3, 0x1, R10, 0xf8, !PT ;  /* 0x0000000103037812 */ /* 0x000fc800078ef80a */
[----:B------:R-:W-:-:S04]  /*0fb0*/  LOP3.LUT R3, R3, R8, RZ, 0xc0, !PT ;  /* 0x0000000803037212 */ /* 0x000fc800078ec0ff */
[----:B------:R-:W-:-:S04]  /*0fc0*/  IADD3 R3, PT, PT, R10, R3, RZ ;  /* 0x000000030a037210 */ /* 0x000fc80007ffe0ff */
[----:B------:R-:W-:Y:S01]  /*0fd0*/  LOP3.LUT R0, R3, R0, RZ, 0xfc, !PT ;  /* 0x0000000003007212 */ /* 0x000fe200078efcff */
[----:B------:R-:W-:Y:S06]  /*0fe0*/  BRA `(.L_x_11) ;  /* 0x0000000000347947 */ /* 0x000fec0003800000 */
.L_x_10:
[----:B------:R-:W-:-:S04]  /*0ff0*/  LOP3.LUT R0, R0, 0x80000000, RZ, 0xc0, !PT ;  /* 0x8000000000007812 */ /* 0x000fc800078ec0ff */
[----:B------:R-:W-:Y:S01]  /*1000*/  LOP3.LUT R0, R0, 0x7f800000, RZ, 0xfc, !PT ;  /* 0x7f80000000007812 */ /* 0x000fe200078efcff */
[----:B------:R-:W-:Y:S06]  /*1010*/  BRA `(.L_x_11) ;  /* 0x0000000000287947 */ /* 0x000fec0003800000 */
.L_x_9:
[----:B------:R-:W-:Y:S01]  /*1020*/  IMAD R0, R5, 0x800000, R0 ;  /* 0x0080000005007824 */ /* 0x000fe200078e0200 */
[----:B------:R-:W-:Y:S06]  /*1030*/  BRA `(.L_x_11) ;  /* 0x0000000000207947 */ /* 0x000fec0003800000 */
.L_x_8:
[----:B------:R-:W-:-:S04]  /*1040*/  LOP3.LUT R0, R9, 0x80000000, R8, 0x48, !PT ;  /* 0x8000000009007812 */ /* 0x000fc800078e4808 */
[----:B------:R-:W-:Y:S01]  /*1050*/  LOP3.LUT R0, R0, 0x7f800000, RZ, 0xfc, !PT ;  /* 0x7f80000000007812 */ /* 0x000fe200078efcff */
[----:B------:R-:W-:Y:S06]  /*1060*/  BRA `(.L_x_11) ;  /* 0x0000000000147947 */ /* 0x000fec0003800000 */
.L_x_7:
[----:B------:R-:W-:Y:S01]  /*1070*/  LOP3.LUT R0, R9, 0x80000000, R8, 0x48, !PT ;  /* 0x8000000009007812 */ /* 0x000fe200078e4808 */
[----:B------:R-:W-:Y:S06]  /*1080*/  BRA `(.L_x_11) ;  /* 0x00000000000c7947 */ /* 0x000fec0003800000 */
.L_x_6:
[----:B------:R-:W0:Y:S01]  /*1090*/  MUFU.RSQ R0, -QNAN ;  /* 0xffc0000000007908 */ /* 0x000e220000001400 */
[----:B------:R-:W-:Y:S05]  /*10a0*/  BRA `(.L_x_11) ;  /* 0x0000000000047947 */ /* 0x000fea0003800000 */
.L_x_5:
[----:B------:R-:W-:-:S07]  /*10b0*/  FADD.FTZ R0, R0, R3 ;  /* 0x0000000300007221 */ /* 0x000fce0000010000 */
.L_x_11:
[----:B------:R-:W-:-:S04]  /*10c0*/  HFMA2 R5, -RZ, RZ, 0, 0 ;  /* 0x00000000ff057431 */ /* 0x000fc800000001ff */
[----:B0-----:R-:W-:Y:S05]  /*10d0*/  RET.REL.NODEC R4 `(_Z22Mi_add_forBlock_KernelPiS_i) ;  /* 0xffffffec04c87950 */ /* 0x001fea0003c3ffff */
.L_x_12:
[----:B------:R-:W-:-:S00]  /*10e0*/  BRA `(.L_x_12) ;  /* 0xfffffffc00fc7947 */ /* 0x000fc0000383ffff */
[----:B------:R-:W-:-:S00]  /*10f0*/  NOP ;  /* 0x0000000000007918 */ /* 0x000fc00000000000 */
        /* <DEDUP_REMOVED lines=8> */
.L_x_88:


//--------------------- .text._Z13MatMul_kernelPiS_i --------------------------
	.section	.text._Z13MatMul_kernelPiS_i,"ax",@progbits
	.align	128
        .global         _Z13MatMul_kernelPiS_i
        .type           _Z13MatMul_kernelPiS_i,@function
        .size           _Z13MatMul_kernelPiS_i,(.L_x_89 - _Z13MatMul_kernelPiS_i)
        .other          _Z13MatMul_kernelPiS_i,@"STO_CUDA_ENTRY STV_DEFAULT"
_Z13MatMul_kernelPiS_i:
.text._Z13MatMul_kernelPiS_i:
[----:B------:R-:W-:Y:S01]  /*0000*/  LDC R1, c[0x0][0x37c] ;  /* 0x0000df00ff017b82 */ /* 0x000fe20000000800 */
[----:B------:R-:W0:Y:S01]  /*0010*/  LDCU UR13, c[0x0][0x360] ;  /* 0x00006c00ff0d77ac */ /* 0x000e220008000800 */
[----:B------:R-:W0:Y:S01]  /*0020*/  LDCU UR14, c[0x0][0x364] ;  /* 0x00006c80ff0e77ac */ /* 0x000e220008000800 */
[----:B------:R-:W1:Y:S01]  /*0030*/  LDCU UR4, c[0x0][0x390] ;  /* 0x00007200ff0477ac */ /* 0x000e620008000800 */
[----:B0-----:R-:W-:Y:S02]  /*0040*/  UIMAD UR5, UR13, UR14, URZ ;  /* 0x0000000e0d0572a4 */ /* 0x001fe4000f8e02ff */
[----:B-1----:R-:W-:-:S04]  /*0050*/  UIMAD UR4, UR4, UR4, URZ ;  /* 0x00000004040472a4 */ /* 0x002fc8000f8e02ff */
[----:B------:R-:W-:-:S04]  /*0060*/  I2FP.F32.U32 R3, UR5 ;  /* 0x0000000500037c45 */ /* 0x000fc80008201000 */
[----:B------:R-:W0:Y:S01]  /*0070*/  MUFU.RCP R2, R3 ;  /* 0x0000000300027308 */ /* 0x000e220000001000 */
[----:B------:R-:W-:-:S07]  /*0080*/  I2FP.F32.U32 R0, UR4 ;  /* 0x0000000400007c45 */ /* 0x000fce0008201000 */
[----:B------:R-:W1:Y:S01]  /*0090*/  FCHK P0, R0, R3 ;  /* 0x0000000300007302 */ /* 0x000e620000000000 */
[----:B0-----:R-:W-:-:S04]  /*00a0*/  FFMA R5, -R3, R2, 1 ;  /* 0x3f80000003057423 */ /* 0x001fc80000000102 */
[----:B------:R-:W-:-:S04]  /*00b0*/  FFMA R5, R2, R5, R2 ;  /* 0x0000000502057223 */ /* 0x000fc80000000002 */
[----:B------:R-:W-:-:S04]  /*00c0*/  FFMA R2, R0, R5, RZ ;  /* 0x0000000500027223 */ /* 0x000fc800000000ff */
[----:B------:R-:W-:-:S04]  /*00d0*/  FFMA R4, -R3, R2, R0 ;  /* 0x0000000203047223 */ /* 0x000fc80000000100 */
[----:B------:R-:W-:Y:S01]  /*00e0*/  FFMA R2, R5, R4, R2 ;  /* 0x0000000405027223 */ /* 0x000fe20000000002 */
[----:B-1----:R-:W-:Y:S06]  /*00f0*/  @!P0 BRA `(.L_x_13) ;  /* 0x00000000000c8947 */ /* 0x002fec0003800000 */
[----:B------:R-:W-:-:S07]  /*0100*/  MOV R2, 0x120 ;  /* 0x0000012000027802 */ /* 0x000fce0000000f00 */
[----:B------:R-:W-:Y:S05]  /*0110*/  CALL.REL.NOINC `($__internal_1_$__cuda_sm3x_div_rn_noftz_f32_slowpath) ;  /* 0x0000000c00b87944 */ /* 0x000fea0003c00000 */
[----:B------:R-:W-:-:S07]  /*0120*/  MOV R2, R5 ;  /* 0x0000000500027202 */ /* 0x000fce0000000f00 */
.L_x_13:
[----:B------:R-:W0:Y:S01]  /*0130*/  F2I.CEIL.NTZ R2, R2 ;  /* 0x0000000200027305 */ /* 0x000e22000020b100 */
[----:B------:R-:W1:Y:S01]  /*0140*/  S2UR UR7, SR_CTAID.X ;  /* 0x00000000000779c3 */ /* 0x000e620000002500 */
[----:B------:R-:W-:Y:S01]  /*0150*/  UMOV UR4, URZ ;  /* 0x000000ff00047c82 */ /* 0x000fe20008000000 */
[----:B0-----:R-:W-:-:S13]  /*0160*/  R2UR UR6, R2 ;  /* 0x00000000020672ca */ /* 0x001fda00000e0000 */
[----:B------:R-:W0:Y:S01]  /*0170*/  I2F.U32.RP R0, UR6 ;  /* 0x0000000600007d06 */ /* 0x000e220008209000 */
[----:B------:R-:W-:Y:S02]  /*0180*/  UIADD3 UR8, UPT, UPT, URZ, -UR6, URZ ;  /* 0x80000006ff087290 */ /* 0x000fe4000fffe0ff */
[----:B------:R-:W-:-:S05]  /*0190*/  UISETP.NE.U32.AND UP2, UPT, UR6, URZ, UPT ;  /* 0x000000ff0600728c */ /* 0x000fca000bf45070 */
[----:B0-----:R-:W0:Y:S02]  /*01a0*/  MUFU.RCP R0, R0 ;  /* 0x0000000000007308 */ /* 0x001e240000001000 */
[----:B0-----:R-:W-:-:S06]  /*01b0*/  VIADD R3, R0, 0xffffffe ;  /* 0x0ffffffe00037836 */ /* 0x001fcc0000000000 */
[----:B------:R-:W0:Y:S02]  /*01c0*/  F2I.FTZ.U32.TRUNC.NTZ R3, R3 ;  /* 0x0000000300037305 */ /* 0x000e24000021f000 */
[----:B0-----:R-:W-:Y:S02]  /*01d0*/  R2UR UR5, R3 ;  /* 0x00000000030572ca */ /* 0x001fe400000e0000 */
[----:B------:R-:W-:-:S04]  /*01e0*/  I2FP.F32.U32 R3, UR13 ;  /* 0x0000000d00037c45 */ /* 0x000fc80008201000 */
[----:B------:R-:W0:Y:S07]  /*01f0*/  MUFU.RCP R2, R3 ;  /* 0x0000000300027308 */ /* 0x000e2e0000001000 */
[----:B------:R-:W-:-:S04]  /*0200*/  UIMAD UR8, UR8, UR5, URZ ;  /* 0x00000005080872a4 */ /* 0x000fc8000f8e02ff */
[----:B------:R-:W-:-:S04]  /*0210*/  UIMAD.WIDE.U32 UR4, UR5, UR8, UR4 ;  /* 0x00000008050472a5 */ /* 0x000fc8000f8e0004 */
[----:B-1----:R-:W-:Y:S01]  /*0220*/  UIMAD.WIDE.U32 UR4, UR5, UR7, URZ ;  /* 0x00000007050472a5 */ /* 0x002fe2000f8e00ff */
[----:B0-----:R-:W-:Y:S02]  /*0230*/  FFMA R5, -R3, R2, 1 ;  /* 0x3f80000003057423 */ /* 0x001fe40000000102 */
[----:B------:R-:W0:Y:S02]  /*0240*/  LDCU UR8, c[0x0][0x390] ;  /* 0x00007200ff0877ac */ /* 0x000e240008000800 */
[----:B------:R-:W-:Y:S01]  /*0250*/  FFMA R5, R2, R5, R2 ;  /* 0x0000000502057223 */ /* 0x000fe20000000002 */
[----:B------:R-:W-:-:S04]  /*0260*/  UIADD3 UR4, UPT, UPT, -UR5, URZ, URZ ;  /* 0x000000ff05047290 */ /* 0x000fc8000fffe1ff */
[----:B------:R-:W-:-:S04]  /*0270*/  UIMAD UR4, UR6, UR4, UR7 ;  /* 0x00000004060472a4 */ /* 0x000fc8000f8e0207 */
[----:B------:R-:W-:Y:S01]  /*0280*/  UISETP.GE.U32.AND UP0, UPT, UR4, UR6, UPT ;  /* 0x000000060400728c */ /* 0x000fe2000bf06070 */
[----:B0-----:R-:W-:-:S04]  /*0290*/  I2FP.F32.S32 R0, UR8 ;  /* 0x0000000800007c45 */ /* 0x001fc80008201400 */
[----:B------:R-:W0:Y:S06]  /*02a0*/  FCHK P0, R0, R3 ;  /* 0x0000000300007302 */ /* 0x000e2c0000000000 */
[----:B------:R-:W-:Y:S01]  /*02b0*/  @UP0 UIADD3 UR4, UPT, UPT, -UR6, UR4, URZ ;  /* 0x0000000406040290 */ /* 0x000fe2000fffe1ff */
[----:B------:R-:W-:Y:S01]  /*02c0*/  FFMA R2, R0, R5, RZ ;  /* 0x0000000500027223 */ /* 0x000fe200000000ff */
[----:B------:R-:W-:Y:S02]  /*02d0*/  @UP0 UIADD3 UR5, UPT, UPT, UR5, 0x1, URZ ;  /* 0x0000000105050890 */ /* 0x000fe4000fffe0ff */
[----:B------:R-:W-:Y:S01]  /*02e0*/  UISETP.GE.U32.AND UP1, UPT, UR4, UR6, UPT ;  /* 0x000000060400728c */ /* 0x000fe2000bf26070 */
[----:B------:R-:W-:-:S04]  /*02f0*/  FFMA R4, -R3, R2, R0 ;  /* 0x0000000203047223 */ /* 0x000fc80000000100 */
[----:B------:R-:W-:-:S06]  /*0300*/  FFMA R4, R5, R4, R2 ;  /* 0x0000000405047223 */ /* 0x000fcc0000000002 */
[----:B------:R-:W-:Y:S02]  /*0310*/  @UP1 UIADD3 UR5, UPT, UPT, UR5, 0x1, URZ ;  /* 0x0000000105051890 */ /* 0x000fe4000fffe0ff */
[----:B------:R-:W-:-:S04]  /*0320*/  @!UP2 ULOP3.LUT UR5, URZ, UR6, URZ, 0x33, !UPT ;  /* 0x00000006ff05a292 */ /* 0x000fc8000f8e33ff */
[----:B------:R-:W-:-:S04]  /*0330*/  UIADD3 UR4, UPT, UPT, -UR5, URZ, URZ ;  /* 0x000000ff05047290 */ /* 0x000fc8000fffe1ff */
[----:B------:R-:W-:Y:S01]  /*0340*/  UIMAD UR6, UR6, UR4, UR7 ;  /* 0x00000004060672a4 */ /* 0x000fe2000f8e0207 */
[----:B0-----:R-:W-:Y:S11]  /*0350*/  @!P0 BRA `(.L_x_14) ;  /* 0x00000000000c8947 */ /* 0x001ff60003800000 */
[----:B------:R-:W-:-:S07]  /*0360*/  MOV R2, 0x380 ;  /* 0x0000038000027802 */ /* 0x000fce0000000f00 */
[----:B------:R-:W-:Y:S05]  /*0370*/  CALL.REL.NOINC `($__internal_1_$__cuda_sm3x_div_rn_noftz_f32_slowpath) ;  /* 0x0000000c00207944 */ /* 0x000fea0003c00000 */
[----:B------:R-:W-:-:S07]  /*0380*/  MOV R4, R5 ;  /* 0x0000000500047202 */ /* 0x000fce0000000f00 */
.L_x_14:
[----:B------:R-:W0:Y:S01]  /*0390*/  F2I.CEIL.NTZ R4, R4 ;  /* 0x0000000400047305 */ /* 0x000e22000020b100 */
[----:B------:R-:W-:Y:S01]  /*03a0*/  IMAD.U32 R6, RZ, RZ, UR6 ;  /* 0x00000006ff067e24 */ /* 0x000fe2000f8e00ff */
[----:B------:R-:W-:Y:S01]  /*03b0*/  MOV R21, RZ ;  /* 0x000000ff00157202 */ /* 0x000fe20000000f00 */
[----:B------:R-:W1:Y:S01]  /*03c0*/  LDCU.64 UR16, c[0x0][0x358] ;  /* 0x00006b00ff1077ac */ /* 0x000e620008000a00 */
[----:B0-----:R-:W-:Y:S02]  /*03d0*/  R2UR UR15, R4 ;  /* 0x00000000040f72ca */ /* 0x001fe400000e0000 */
[----:B------:R-:W-:-:S11]  /*03e0*/  IABS R4, R6 ;  /* 0x0000000600047213 */ /* 0x000fd60000000000 */
[----:B------:R-:W-:Y:S01]  /*03f0*/  IABS R5, UR15 ;  /* 0x0000000f00057c13 */ /* 0x000fe20008000000 */
[----:B------:R-:W-:Y:S02]  /*0400*/  ULOP3.LUT UR4, UR6, UR15, URZ, 0x3c, !UPT ;  /* 0x0000000f06047292 */ /* 0x000fe4000f8e3cff */
[----:B------:R-:W-:Y:S01]  /*0410*/  IABS R6, UR15 ;  /* 0x0000000f00067c13 */ /* 0x000fe20008000000 */
[----:B------:R-:W-:Y:S01]  /*0420*/  UISETP.NE.AND UP0, UPT, UR15, URZ, UPT ;  /* 0x000000ff0f00728c */ /* 0x000fe2000bf05270 */
[----:B------:R-:W0:Y:S08]  /*0430*/  I2F.RP R0, R5 ;  /* 0x0000000500007306 */ /* 0x000e300000209400 */
[----:B0-----:R-:W0:Y:S02]  /*0440*/  MUFU.RCP R0, R0 ;  /* 0x0000000000007308 */ /* 0x001e240000001000 */
[----:B0-----:R-:W-:-:S02]  /*0450*/  VIADD R2, R0, 0xffffffe ;  /* 0x0ffffffe00027836 */ /* 0x001fc40000000000 */
[----:B------:R-:W-:-:S04]  /*0460*/  IMAD.MOV R0, RZ, RZ, -R6 ;  /* 0x000000ffff007224 */ /* 0x000fc800078e0a06 */
[----:B------:R0:W2:Y:S02]  /*0470*/  F2I.FTZ.U32.TRUNC.NTZ R3, R2 ;  /* 0x0000000200037305 */ /* 0x0000a4000021f000 */
[----:B0-----:R-:W-:Y:S01]  /*0480*/  HFMA2 R2, -RZ, RZ, 0, 0 ;  /* 0x00000000ff027431 */ /* 0x001fe200000001ff */
[----:B--2---:R-:W-:-:S05]  /*0490*/  IADD3 R8, PT, PT, RZ, -R3, RZ ;  /* 0x80000003ff087210 */ /* 0x004fca0007ffe0ff */
[----:B------:R-:W-:-:S04]  /*04a0*/  IMAD R7, R8, R5, RZ ;  /* 0x0000000508077224 */ /* 0x000fc800078e02ff */
[----:B------:R-:W-:-:S06]  /*04b0*/  IMAD.HI.U32 R3, R3, R7, R2 ;  /* 0x0000000703037227 */ /* 0x000fcc00078e0002 */
[----:B------:R-:W-:-:S04]  /*04c0*/  IMAD.HI.U32 R3, R3, R4, RZ ;  /* 0x0000000403037227 */ /* 0x000fc800078e00ff */
[----:B------:R-:W-:-:S05]  /*04d0*/  IMAD R0, R3, R0, R4 ;  /* 0x0000000003007224 */ /* 0x000fca00078e0204 */
[----:B------:R-:W-:-:S13]  /*04e0*/  ISETP.GT.U32.AND P1, PT, R5, R0, PT ;  /* 0x000000000500720c */ /* 0x000fda0003f24070 */
[----:B------:R-:W-:Y:S01]  /*04f0*/  @!P1 IADD3 R0, PT, PT, R0, -R5, RZ ;  /* 0x8000000500009210 */ /* 0x000fe20007ffe0ff */
[----:B------:R-:W-:-:S03]  /*0500*/  @!P1 VIADD R3, R3, 0x1 ;  /* 0x0000000103039836 */ /* 0x000fc60000000000 */
[----:B------:R-:W-:Y:S02]  /*0510*/  ISETP.GE.U32.AND P0, PT, R0, R5, PT ;  /* 0x000000050000720c */ /* 0x000fe40003f06070 */
[----:B------:R-:W0:Y:S11]  /*0520*/  S2R R0, SR_TID.X ;  /* 0x0000000000007919 */ /* 0x000e360000002100 */
[----:B------:R-:W-:-:S02]  /*0530*/  @P0 IADD3 R3, PT, PT, R3, 0x1, RZ ;  /* 0x0000000103030810 */ /* 0x000fc40007ffe0ff */
[----:B------:R-:W-:Y:S02]  /*0540*/  ISETP.LE.AND P0, PT, RZ, UR4, PT ;  /* 0x00000004ff007c0c */ /* 0x000fe4000bf03270 */
[----:B------:R-:W-:-:S13]  /*0550*/  R2UR UR18, R3 ;  /* 0x00000000031272ca */ /* 0x000fda00000e0000 */
[----:B------:R-:W-:-:S05]  /*0560*/  @!P0 IMAD R2, RZ, RZ, -UR18 ;  /* 0x80000012ff028e24 */ /* 0x000fca000f8e02ff */
[----:B------:R-:W-:Y:S02]  /*0570*/  @!P0 R2UR UR18, R2 ;  /* 0x00000000021282ca */ /* 0x000fe400000e0000 */
[----:B------:R-:W2:Y:S07]  /*0580*/  S2R R2, SR_TID.Y ;  /* 0x0000000000027919 */ /* 0x000eae0000002200 */
[----:B------:R-:W-:Y:S02]  /*0590*/  @!UP0 ULOP3.LUT UR18, URZ, UR15, URZ, 0x33, !UPT ;  /* 0x0000000fff128292 */ /* 0x000fe4000f8e33ff */
[----:B------:R-:W-:-:S02]  /*05a0*/  UISETP.GE.AND UP0, UPT, UR15, 0x1, UPT ;  /* 0x000000010f00788c */ /* 0x000fc4000bf06270 */
[----:B------:R-:W-:-:S04]  /*05b0*/  UIADD3 UR4, UPT, UPT, -UR18, URZ, URZ ;  /* 0x000000ff12047290 */ /* 0x000fc8000fffe1ff */
[----:B------:R-:W-:-:S03]  /*05c0*/  UIMAD UR8, UR15, UR4, UR6 ;  /* 0x000000040f0872a4 */ /* 0x000fc6000f8e0206 */
[----:B01----:R-:W-:Y:S09]  /*05d0*/  BRA.U !UP0, `(.L_x_15) ;  /* 0x0000000908587547 */ /* 0x003ff2000b800000 */
[----:B------:R-:W0:Y:S01]  /*05e0*/  S2UR UR7, SR_CgaCtaId ;  /* 0x00000000000779c3 */ /* 0x000e220000008800 */
[----:B------:R-:W1:Y:S01]  /*05f0*/  LDCU UR19, c[0x0][0x390] ;  /* 0x00007200ff1377ac */ /* 0x000e620008000800 */
[----:B------:R-:W-:Y:S01]  /*0600*/  MOV R21, RZ ;  /* 0x000000ff00157202 */ /* 0x000fe20000000f00 */
[----:B------:R-:W-:Y:S01]  /*0610*/  UMOV UR6, 0x400 ;  /* 0x0000040000067882 */ /* 0x000fe20000000000 */
[----:B------:R-:W-:-:S04]  /*0620*/  ULOP3.LUT UR10, UR13, 0xf, URZ, 0xc0, !UPT ;  /* 0x0000000f0d0a7892 */ /* 0x000fc8000f8ec0ff */
[----:B------:R-:W3:Y:S01]  /*0630*/  LDC R3, c[0x0][0x364] ;  /* 0x0000d900ff037b82 */ /* 0x000ee20000000800 */
[----:B------:R-:W-:Y:S02]  /*0640*/  ULOP3.LUT UR11, UR13, 0x7, URZ, 0xc0, !UPT ;  /* 0x000000070d0b7892 */ /* 0x000fe4000f8ec0ff */
[----:B------:R-:W-:Y:S02]  /*0650*/  ULOP3.LUT UR12, UR13, 0x7f0, URZ, 0xc0, !UPT ;  /* 0x000007f00d0c7892 */ /* 0x000fe4000f8ec0ff */
[----:B-1----:R-:W-:Y:S02]  /*0660*/  UIMAD UR4, UR5, UR19, URZ ;  /* 0x00000013050472a4 */ /* 0x002fe4000f8e02ff */
[----:B0-----:R-:W-:-:S04]  /*0670*/  ULEA UR9, UR7, UR6, 0x18 ;  /* 0x0000000607097291 */ /* 0x001fc8000f8ec0ff */
[----:B------:R-:W-:Y:S01]  /*0680*/  IMAD.U32 R4, RZ, RZ, UR4 ;  /* 0x00000004ff047e24 */ /* 0x000fe2000f8e00ff */
[----:B------:R-:W-:Y:S02]  /*0690*/  UIADD3 UR6, UPT, UPT, UR6, 0x40, URZ ;  /* 0x0000004006067890 */ /* 0x000fe4000fffe0ff */
[----:B------:R-:W-:Y:S02]  /*06a0*/  ULEA UR4, UR4, UR19, 0x1 ;  /* 0x0000001304047291 */ /* 0x000fe4000f8e08ff */
[----:B------:R-:W-:Y:S01]  /*06b0*/  ULEA UR6, UR7, UR6, 0x18 ;  /* 0x0000000607067291 */ /* 0x000fe2000f8ec0ff */
[----:B------:R-:W-:Y:S01]  /*06c0*/  LEA R19, R0, UR9, 0x4 ;  /* 0x0000000900137c11 */ /* 0x000fe2000f8e20ff */
[----:B---3--:R-:W-:Y:S01]  /*06d0*/  IMAD R3, R3, UR18, R0 ;  /* 0x0000001203037c24 */ /* 0x008fe2000f8e0200 */
[----:B------:R-:W-:Y:S02]  /*06e0*/  ULOP3.LUT UR7, UR13, 0x3, URZ, 0xc0, !UPT ;  /* 0x000000030d077892 */ /* 0x000fe4000f8ec0ff */
[----:B------:R-:W-:-:S02]  /*06f0*/  IADD3 R7, PT, PT, R19, 0x20, RZ ;  /* 0x0000002013077810 */ /* 0x000fc40007ffe0ff */
[----:B------:R-:W-:Y:S01]  /*0700*/  LEA R5, R4, R3, 0x1 ;  /* 0x0000000304057211 */ /* 0x000fe200078e08ff */
[----:B------:R-:W-:Y:S01]  /*0710*/  IMAD.MOV.U32 R3, RZ, RZ, RZ ;  /* 0x000000ffff037224 */ /* 0x000fe200078e00ff */
[----:B--2---:R-:W-:Y:S01]  /*0720*/  LEA R17, R2, UR6, 0x2 ;  /* 0x0000000602117c11 */ /* 0x004fe2000f8e10ff */
[----:B------:R-:W-:Y:S02]  /*0730*/  VIADD R4, R0, UR4 ;  /* 0x0000000400047c36 */ /* 0x000fe40008000000 */
[----:B------:R-:W-:Y:S02]  /*0740*/  IMAD R6, R5, UR19, R2 ;  /* 0x0000001305067c24 */ /* 0x000fe4000f8e0202 */
[----:B------:R-:W-:-:S07]  /*0750*/  VIADD R5, R17, 0x80 ;  /* 0x0000008011057836 */ /* 0x000fce0000000000 */
.L_x_21:
[----:B0-----:R-:W0:Y:S01]  /*0760*/  LDC.64 R8, c[0x0][0x380] ;  /* 0x0000e000ff087b82 */ /* 0x001e220000000a00 */
[----:B------:R-:W1:Y:S01]  /*0770*/  LDCU UR4, c[0x0][0x390] ;  /* 0x00007200ff0477ac */ /* 0x000e620008000800 */
[----:B------:R-:W-:Y:S01]  /*0780*/  MOV R13, UR8 ;  /* 0x00000008000d7c02 */ /* 0x000fe20008000f00 */
[C---:B------:R-:W-:Y:S02]  /*0790*/  IMAD R10, R3.reuse, UR14, R4 ;  /* 0x0000000e030a7c24 */ /* 0x040fe4000f8e0204 */
[----:B------:R-:W-:Y:S02]  /*07a0*/  IMAD R11, R3, UR13, R6 ;  /* 0x0000000d030b7c24 */ /* 0x000fe4000f8e0206 */
[----:B------:R-:W-:-:S04]  /*07b0*/  IMAD R13, R13, UR13, R2 ;  /* 0x0000000d0d0d7c24 */ /* 0x000fc8000f8e0202 */
[----:B-1----:R-:W-:Y:S02]  /*07c0*/  IMAD R13, R10, UR4, R13 ;  /* 0x000000040a0d7c24 */ /* 0x002fe4000f8e020d */
[----:B0-----:R-:W-:-:S04]  /*07d0*/  IMAD.WIDE R10, R11, 0x4, R8 ;  /* 0x000000040b0a7825 */ /* 0x001fc800078e0208 */
[----:B------:R-:W-:Y:S02]  /*07e0*/  IMAD.WIDE R8, R13, 0x4, R8 ;  /* 0x000000040d087825 */ /* 0x000fe400078e0208 */
[----:B------:R-:W2:Y:S04]  /*07f0*/  LDG.E R10, desc[UR16][R10.64] ;  /* 0x000000100a0a7981 */ /* 0x000ea8000c1e1900 */
[----:B------:R-:W3:Y:S01]  /*0800*/  LDG.E R8, desc[UR16][R8.64] ;  /* 0x0000001008087981 */ /* 0x000ee2000c1e1900 */
[----:B------:R-:W-:Y:S01]  /*0810*/  IMAD R13, R2, 0x4, R19 ;  /* 0x00000004020d7824 */ /* 0x000fe200078e0213 */
[----:B------:R-:W-:Y:S01]  /*0820*/  LEA R15, R0, R17, 0x4 ;  /* 0x00000011000f7211 */ /* 0x000fe200078e20ff */
[----:B------:R-:W-:Y:S01]  /*0830*/  UISETP.GE.U32.AND UP0, UPT, UR13, 0x10, UPT ;  /* 0x000000100d00788c */ /* 0x000fe2000bf06070 */
[----:B------:R-:W-:-:S02]  /*0840*/  VIADD R3, R3, 0x1 ;  /* 0x0000000103037836 */ /* 0x000fc40000000000 */
[----:B------:R-:W-:-:S03]  /*0850*/  HFMA2 R16, -RZ, RZ, 0, 0 ;  /* 0x00000000ff107431 */ /* 0x000fc600000001ff */
[----:B------:R-:W-:Y:S01]  /*0860*/  ISETP.NE.AND P0, PT, R3, UR15, PT ;  /* 0x0000000f03007c0c */ /* 0x000fe2000bf05270 */
[----:B--2---:R0:W-:Y:S04]  /*0870*/  STS [R13], R10 ;  /* 0x0000000a0d007388 */ /* 0x0041e80000000800 */
[----:B---3--:R0:W-:Y:S01]  /*0880*/  STS [R15], R8 ;  /* 0x000000080f007388 */ /* 0x0081e20000000800 */
[----:B------:R-:W-:Y:S06]  /*0890*/  BAR.SYNC.DEFER_BLOCKING 0x0 ;  /* 0x0000000000007b1d */ /* 0x000fec0000010000 */
[----:B------:R-:W-:Y:S05]  /*08a0*/  BRA.U !UP0, `(.L_x_16) ;  /* 0x0000000108b87547 */ /* 0x000fea000b800000 */
[----:B------:R-:W-:Y:S01]  /*08b0*/  ULOP3.LUT UR4, UR13, 0xfffffff0, URZ, 0xc0, !UPT ;  /* 0xfffffff00d047892 */ /* 0x000fe2000f8ec0ff */
[----:B------:R-:W-:Y:S01]  /*08c0*/  IMAD.MOV.U32 R16, RZ, RZ, R5 ;  /* 0x000000ffff107224 */ /* 0x000fe200078e0005 */
[----:B------:R-:W-:Y:S02]  /*08d0*/  MOV R18, R7 ;  /* 0x0000000700127202 */ /* 0x000fe40000000f00 */
[----:B------:R-:W-:-:S12]  /*08e0*/  UIADD3 UR4, UPT, UPT, -UR4, URZ, URZ ;  /* 0x000000ff04047290 */ /* 0x000fd8000fffe1ff */
.L_x_17:
[----:B------:R-:W-:Y:S01]  /*08f0*/  LDS R22, [R16+-0x80] ;  /* 0xffff800010167984 */ /* 0x000fe20000000800 */
[----:B------:R-:W-:-:S03]  /*0900*/  UIADD3 UR4, UPT, UPT, UR4, 0x10, URZ ;  /* 0x0000001004047890 */ /* 0x000fc6000fffe0ff */
[----:B0-----:R-:W0:Y:S01]  /*0910*/  LDS.128 R12, [R18+-0x20] ;  /* 0xffffe000120c7984 */ /* 0x001e220000000c00 */
[----:B------:R-:W-:-:S03]  /*0920*/  UISETP.NE.AND UP0, UPT, UR4, URZ, UPT ;  /* 0x000000ff0400728c */ /* 0x000fc6000bf05270 */
[----:B------:R-:W1:Y:S04]  /*0930*/  LDS R26, [R16+-0x70] ;  /* 0xffff9000101a7984 */ /* 0x000e680000000800 */
[----:B------:R-:W2:Y:S04]  /*0940*/  LDS R27, [R16+-0x60] ;  /* 0xffffa000101b7984 */ /* 0x000ea80000000800 */
[----:B------:R-:W3:Y:S04]  /*0950*/  LDS R24, [R16+-0x50] ;  /* 0xffffb00010187984 */ /* 0x000ee80000000800 */
[----:B------:R-:W-:Y:S04]  /*0960*/  LDS R23, [R16+-0x40] ;  /* 0xffffc00010177984 */ /* 0x000fe80000000800 */
[----:B------:R-:W4:Y:S04]  /*0970*/  LDS.128 R8, [R18+-0x10] ;  /* 0xfffff00012087984 */ /* 0x000f280000000c00 */
[----:B------:R-:W5:Y:S04]  /*0980*/  LDS R20, [R16+-0x30] ;  /* 0xffffd00010147984 */ /* 0x000f680000000800 */
[----:B------:R-:W5:Y:S01]  /*0990*/  LDS R25, [R16+-0x20] ;  /* 0xffffe00010197984 */ /* 0x000f620000000800 */
[----:B0-----:R-:W-:-:S03]  /*09a0*/  IMAD R12, R12, R22, R21 ;  /* 0x000000160c0c7224 */ /* 0x001fc600078e0215 */
[----:B------:R-:W0:Y:S01]  /*09b0*/  LDS R22, [R16+-0x10] ;  /* 0xfffff00010167984 */ /* 0x000e220000000800 */
[----:B-1----:R-:W-:-:S03]  /*09c0*/  IMAD R12, R26, R13, R12 ;  /* 0x0000000d1a0c7224 */ /* 0x002fc600078e020c */
[----:B------:R-:W-:Y:S01]  /*09d0*/  LDS R21, [R16] ;  /* 0x0000000010157984 */ /* 0x000fe20000000800 */
[----:B--2---:R-:W-:-:S04]  /*09e0*/  IMAD R12, R27, R14, R12 ;  /* 0x0000000e1b0c7224 */ /* 0x004fc800078e020c */
[----:B---3--:R-:W-:Y:S02]  /*09f0*/  IMAD R24, R24, R15, R12 ;  /* 0x0000000f18187224 */ /* 0x008fe400078e020c */
[----:B------:R-:W1:Y:S02]  /*0a00*/  LDS.128 R12, [R18] ;  /* 0x00000000120c7984 */ /* 0x000e640000000c00 */
[----:B----4-:R-:W-:Y:S02]  /*0a10*/  IMAD R8, R8, R23, R24 ;  /* 0x0000001708087224 */ /* 0x010fe400078e0218 */
[----:B------:R-:W2:Y:S02]  /*0a20*/  LDS R24, [R16+0x10] ;  /* 0x0000100010187984 */ /* 0x000ea40000000800 */
[----:B-----5:R-:W-:Y:S02]  /*0a30*/  IMAD R8, R20, R9, R8 ;  /* 0x0000000914087224 */ /* 0x020fe400078e0208 */
[----:B------:R-:W3:Y:S02]  /*0a40*/  LDS R23, [R16+0x20] ;  /* 0x0000200010177984 */ /* 0x000ee40000000800 */
[----:B------:R-:W-:-:S02]  /*0a50*/  IMAD R8, R25, R10, R8 ;  /* 0x0000000a19087224 */ /* 0x000fc400078e0208 */
[----:B------:R-:W4:Y:S04]  /*0a60*/  LDS R20, [R16+0x30] ;  /* 0x0000300010147984 */ /* 0x000f280000000800 */
[----:B------:R-:W-:Y:S01]  /*0a70*/  LDS R25, [R16+0x40] ;  /* 0x0000400010197984 */ /* 0x000fe20000000800 */
[----:B0-----:R-:W-:-:S03]  /*0a80*/  IMAD R26, R22, R11, R8 ;  /* 0x0000000b161a7224 */ /* 0x001fc600078e0208 */
[----:B------:R0:W5:Y:S04]  /*0a90*/  LDS.128 R8, [R18+0x10] ;  /* 0x0000100012087984 */ /* 0x0001680000000c00 */
[----:B------:R-:W5:Y:S01]  /*0aa0*/  LDS R22, [R16+0x50] ;  /* 0x0000500010167984 */ /* 0x000f620000000800 */
[----:B0-----:R-:W-:Y:S02]  /*0ab0*/  VIADD R18, R18, 0x40 ;  /* 0x0000004012127836 */ /* 0x001fe40000000000 */
[----:B-1----:R-:W-:Y:S02]  /*0ac0*/  IMAD R26, R12, R21, R26 ;  /* 0x000000150c1a7224 */ /* 0x002fe400078e021a */
[----:B------:R-:W0:Y:S04]  /*0ad0*/  LDS R21, [R16+0x60] ;  /* 0x0000600010157984 */ /* 0x000e280000000800 */
[----:B------:R1:W0:Y:S01]  /*0ae0*/  LDS R12, [R16+0x70] ;  /* 0x00007000100c7984 */ /* 0x0002220000000800 */
[----:B--2---:R-:W-:-:S04]  /*0af0*/  IMAD R13, R24, R13, R26 ;  /* 0x0000000d180d7224 */ /* 0x004fc800078e021a */
[----:B---3--:R-:W-:Y:S01]  /*0b00*/  IMAD R13, R23, R14, R13 ;  /* 0x0000000e170d7224 */ /* 0x008fe200078e020d */
[----:B-1----:R-:W-:-:S03]  /*0b10*/  IADD3 R16, PT, PT, R16, 0x100, RZ ;  /* 0x0000010010107810 */ /* 0x002fc60007ffe0ff */
[----:B----4-:R-:W-:-:S04]  /*0b20*/  IMAD R13, R20, R15, R13 ;  /* 0x0000000f140d7224 */ /* 0x010fc800078e020d */
[----:B-----5:R-:W-:-:S04]  /*0b30*/  IMAD R8, R8, R25, R13 ;  /* 0x0000001908087224 */ /* 0x020fc800078e020d */
[----:B------:R-:W-:-:S04]  /*0b40*/  IMAD R8, R22, R9, R8 ;  /* 0x0000000916087224 */ /* 0x000fc800078e0208 */
[----:B0-----:R-:W-:-:S04]  /*0b50*/  IMAD R21, R21, R10, R8 ;  /* 0x0000000a15157224 */ /* 0x001fc800078e0208 */
[----:B------:R-:W-:Y:S01]  /*0b60*/  IMAD R21, R12, R11, R21 ;  /* 0x0000000b0c157224 */ /* 0x000fe200078e0215 */
[----:B------:R-:W-:Y:S06]  /*0b70*/  BRA.U UP0, `(.L_x_17) ;  /* 0xfffffffd005c7547 */ /* 0x000fec000b83ffff */
[----:B------:R-:W-:-:S07]  /*0b80*/  IMAD.U32 R16, RZ, RZ, UR12 ;  /* 0x0000000cff107e24 */ /* 0x000fce000f8e00ff */
.L_x_16:
[----:B------:R-:W-:-:S09]  /*0b90*/  UISETP.NE.AND UP0, UPT, UR10, URZ, UPT ;  /* 0x000000ff0a00728c */ /* 0x000fd2000bf05270 */
[----:B------:R-:W-:Y:S05]  /*0ba0*/  BRA.U !UP0, `(.L_x_18) ;  /* 0x0000000108e07547 */ /* 0x000fea000b800000 */
[----:B------:R-:W-:Y:S02]  /*0bb0*/  UIADD3 UR4, UPT, UPT, UR10, -0x1, URZ ;  /* 0xffffffff0a047890 */ /* 0x000fe4000fffe0ff */
[----:B------:R-:W-:Y:S02]  /*0bc0*/  UISETP.NE.AND UP1, UPT, UR11, URZ, UPT ;  /* 0x000000ff0b00728c */ /* 0x000fe4000bf25270 */
[----:B------:R-:W-:-:S09]  /*0bd0*/  UISETP.GE.U32.AND UP0, UPT, UR4, 0x7, UPT ;  /* 0x000000070400788c */ /* 0x000fd2000bf06070 */
[----:B------:R-:W-:Y:S05]  /*0be0*/  BRA.U !UP0, `(.L_x_19) ;  /* 0x0000000108547547 */ /* 0x000fea000b800000 */
[C---:B------:R-:W-:Y:S01]  /*0bf0*/  LEA R26, R16.reuse, R17, 0x4 ;  /* 0x00000011101a7211 */ /* 0x040fe200078e20ff */
[C---:B------:R-:W-:Y:S01]  /*0c00*/  IMAD R24, R16.reuse, 0x4, R19 ;  /* 0x0000000410187824 */ /* 0x040fe200078e0213 */
[----:B------:R-:W-:-:S03]  /*0c10*/  IADD3 R16, PT, PT, R16, 0x8, RZ ;  /* 0x0000000810107810 */ /* 0x000fc60007ffe0ff */
[----:B------:R-:W-:Y:S04]  /*0c20*/  LDS R27, [R26] ;  /* 0x000000001a1b7984 */ /* 0x000fe80000000800 */
[----:B0-----:R-:W0:Y:S04]  /*0c30*/  LDS.128 R8, [R24] ;  /* 0x0000000018087984 */ /* 0x001e280000000c00 */
[----:B------:R-:W1:Y:S04]  /*0c40*/  LDS R20, [R26+0x10] ;  /* 0x000010001a147984 */ /* 0x000e680000000800 */
[----:B------:R-:W2:Y:S04]  /*0c50*/  LDS R25, [R26+0x20] ;  /* 0x000020001a197984 */ /* 0x000ea80000000800 */
[----:B------:R-:W3:Y:S04]  /*0c60*/  LDS R18, [R26+0x30] ;  /* 0x000030001a127984 */ /* 0x000ee80000000800 */
[----:B------:R-:W-:Y:S04]  /*0c70*/  LDS R23, [R26+0x40] ;  /* 0x000040001a177984 */ /* 0x000fe80000000800 */
[----:B------:R-:W4:Y:S04]  /*0c80*/  LDS.128 R12, [R24+0x10] ;  /* 0x00001000180c7984 */ /* 0x000f280000000c00 */
[----:B------:R-:W5:Y:S01]  /*0c90*/  LDS R22, [R26+0x50] ;  /* 0x000050001a167984 */ /* 0x000f620000000800 */
[----:B0-----:R-:W-:-:S03]  /*0ca0*/  IMAD R27, R8, R27, R21 ;  /* 0x0000001b081b7224 */ /* 0x001fc600078e0215 */
[----:B------:R-:W0:Y:S01]  /*0cb0*/  LDS R21, [R26+0x60] ;  /* 0x000060001a157984 */ /* 0x000e220000000800 */
[----:B-1----:R-:W-:-:S03]  /*0cc0*/  IMAD R9, R20, R9, R27 ;  /* 0x0000000914097224 */ /* 0x002fc600078e021b */
[----:B------:R-:W1:Y:S01]  /*0cd0*/  LDS R8, [R26+0x70] ;  /* 0x000070001a087984 */ /* 0x000e620000000800 */
[----:B--2---:R-:W-:-:S04]  /*0ce0*/  IMAD R9, R25, R10, R9 ;  /* 0x0000000a19097224 */ /* 0x004fc800078e0209 */
[----:B---3--:R-:W-:-:S04]  /*0cf0*/  IMAD R9, R18, R11, R9 ;  /* 0x0000000b12097224 */ /* 0x008fc800078e0209 */
[----:B----4-:R-:W-:-:S04]  /*0d00*/  IMAD R9, R12, R23, R9 ;  /* 0x000000170c097224 */ /* 0x010fc800078e0209 */
[----:B-----5:R-:W-:-:S04]  /*0d10*/  IMAD R9, R22, R13, R9 ;  /* 0x0000000d16097224 */ /* 0x020fc800078e0209 */
[----:B0-----:R-:W-:-:S04]  /*0d20*/  IMAD R21, R21, R14, R9 ;  /* 0x0000000e15157224 */ /* 0x001fc800078e0209 */
[----:B-1----:R-:W-:-:S07]  /*0d30*/  IMAD R21, R8, R15, R21 ;  /* 0x0000000f08157224 */ /* 0x002fce00078e0215 */
.L_x_19:
[----:B------:R-:W-:Y:S05]  /*0d40*/  BRA.U !UP1, `(.L_x_18) ;  /* 0x0000000109787547 */ /* 0x000fea000b800000 */
[----:B------:R-:W-:Y:S02]  /*0d50*/  UIADD3 UR4, UPT, UPT, UR11, -0x1, URZ ;  /* 0xffffffff0b047890 */ /* 0x000fe4000fffe0ff */
[----:B------:R-:W-:Y:S02]  /*0d60*/  UISETP.NE.AND UP1, UPT, UR7, URZ, UPT ;  /* 0x000000ff0700728c */ /* 0x000fe4000bf25270 */
[----:B------:R-:W-:-:S09]  /*0d70*/  UISETP.GE.U32.AND UP0, UPT, UR4, 0x3, UPT ;  /* 0x000000030400788c */ /* 0x000fd2000bf06070 */
[----:B------:R-:W-:Y:S05]  /*0d80*/  BRA.U !UP0, `(.L_x_20) ;  /* 0x0000000108307547 */ /* 0x000fea000b800000 */
[C---:B0-----:R-:W-:Y:S01]  /*0d90*/  LEA R8, R16.reuse, R19, 0x2 ;  /* 0x0000001310087211 */ /* 0x041fe200078e10ff */
[C---:B------:R-:W-:Y:S02]  /*0da0*/  IMAD R12, R16.reuse, 0x10, R17 ;  /* 0x00000010100c7824 */ /* 0x040fe400078e0211 */
[----:B------:R-:W-:-:S03]  /*0db0*/  VIADD R16, R16, 0x4 ;  /* 0x0000000410107836 */ /* 0x000fc60000000000 */
[----:B------:R-:W-:Y:S04]  /*0dc0*/  LDS R13, [R12] ;  /* 0x000000000c0d7984 */ /* 0x000fe80000000800 */
[----:B------:R-:W0:Y:S04]  /*0dd0*/  LDS.128 R8, [R8] ;  /* 0x0000000008087984 */ /* 0x000e280000000c00 */
[----:B------:R-:W1:Y:S04]  /*0de0*/  LDS R15, [R12+0x10] ;  /* 0x000010000c0f7984 */ /* 0x000e680000000800 */
[----:B------:R-:W2:Y:S04]  /*0df0*/  LDS R18, [R12+0x20] ;  /* 0x000020000c127984 */ /* 0x000ea80000000800 */
[----:B------:R-:W3:Y:S01]  /*0e00*/  LDS R20, [R12+0x30] ;  /* 0x000030000c147984 */ /* 0x000ee20000000800 */
[----:B0-----:R-:W-:-:S04]  /*0e10*/  IMAD R14, R8, R13, R21 ;  /* 0x0000000d080e7224 */ /* 0x001fc800078e0215 */
[----:B-1----:R-:W-:-:S04]  /*0e20*/  IMAD R9, R15, R9, R14 ;  /* 0x000000090f097224 */ /* 0x002fc800078e020e */
[----:B--2---:R-:W-:-:S04]  /*0e30*/  IMAD R10, R18, R10, R9 ;  /* 0x0000000a120a7224 */ /* 0x004fc800078e0209 */
[----:B---3--:R-:W-:-:S07]  /*0e40*/  IMAD R21, R20, R11, R10 ;  /* 0x0000000b14157224 */ /* 0x008fce00078e020a */
.L_x_20:
[----:B------:R-:W-:Y:S05]  /*0e50*/  BRA.U !UP1, `(.L_x_18) ;  /* 0x0000000109347547 */ /* 0x000fea000b800000 */
[C---:B0-----:R-:W-:Y:S01]  /*0e60*/  LEA R8, R16.reuse, R19, 0x2 ;  /* 0x0000001310087211 */ /* 0x041fe200078e10ff */
[----:B------:R-:W-:Y:S01]  /*0e70*/  IMAD R16, R16, 0x10, R17 ;  /* 0x0000001010107824 */ /* 0x000fe200078e0211 */
[----:B------:R-:W-:-:S04]  /*0e80*/  UISETP.NE.AND UP0, UPT, UR7, 0x1, UPT ;  /* 0x000000010700788c */ /* 0x000fc8000bf05270 */
[----:B------:R-:W-:Y:S04]  /*0e90*/  LDS.128 R8, [R8] ;  /* 0x0000000008087984 */ /* 0x000fe80000000c00 */
[----:B------:R-:W0:Y:S02]  /*0ea0*/  LDS R12, [R16] ;  /* 0x00000000100c7984 */ /* 0x000e240000000800 */
[----:B0-----:R-:W-:Y:S01]  /*0eb0*/  IMAD R21, R8, R12, R21 ;  /* 0x0000000c08157224 */ /* 0x001fe200078e0215 */
[----:B------:R-:W-:Y:S06]  /*0ec0*/  BRA.U !UP0, `(.L_x_18) ;  /* 0x0000000108187547 */ /* 0x000fec000b800000 */
[----:B------:R-:W-:Y:S01]  /*0ed0*/  UISETP.NE.AND UP0, UPT, UR7, 0x2, UPT ;  /* 0x000000020700788c */ /* 0x000fe2000bf05270 */
[----:B------:R-:W0:Y:S05]  /*0ee0*/  LDS R8, [R16+0x10] ;  /* 0x0000100010087984 */ /* 0x000e2a0000000800 */
[----:B------:R-:W-:-:S13]  /*0ef0*/  PLOP3.LUT P1, PT, PT, PT, UP0, 0x80, 0x8 ;  /* 0x000000000008781c */ /* 0x000fda0003f2f008 */
[----:B------:R-:W1:Y:S01]  /*0f00*/  @P1 LDS R11, [R16+0x20] ;  /* 0x00002000100b1984 */ /* 0x000e620000000800 */
[----:B0-----:R-:W-:-:S04]  /*0f10*/  IMAD R21, R8, R9, R21 ;  /* 0x0000000908157224 */ /* 0x001fc800078e0215 */
[----:B-1----:R-:W-:-:S07]  /*0f20*/  @P1 IMAD R21, R11, R10, R21 ;  /* 0x0000000a0b151224 */ /* 0x002fce00078e0215 */
.L_x_18:
[----:B------:R-:W-:Y:S05]  /*0f30*/  @P0 BRA `(.L_x_21) ;  /* 0xfffffff800080947 */ /* 0x000fea000383ffff */
.L_x_15:
[----:B------:R-:W1:Y:S01]  /*0f40*/  LDC R3, c[0x0][0x364] ;  /* 0x0000d900ff037b82 */ /* 0x000e620000000800 */
[----:B------:R-:W3:Y:S01]  /*0f50*/  LDCU UR4, c[0x0][0x390] ;  /* 0x00007200ff0477ac */ /* 0x000ee20008000800 */
[----:B------:R-:W-:-:S06]  /*0f60*/  MOV R9, UR8 ;  /* 0x0000000800097c02 */ /* 0x000fcc0008000f00 */
[----:B------:R-:W4:Y:S01]  /*0f70*/  LDC.64 R4, c[0x0][0x388] ;  /* 0x0000e200ff047b82 */ /* 0x000f220000000a00 */
[----:B---3--:R-:W-:Y:S02]  /*0f80*/  IMAD.U32 R7, RZ, RZ, UR4 ;  /* 0x00000004ff077e24 */ /* 0x008fe4000f8e00ff */
[----:B-1----:R-:W-:Y:S02]  /*0f90*/  IMAD R0, R3, UR18, R0 ;  /* 0x0000001203007c24 */ /* 0x002fe4000f8e0200 */
[----:B--2---:R-:W-:Y:S02]  /*0fa0*/  IMAD R3, R9, UR13, R2 ;  /* 0x0000000d09037c24 */ /* 0x004fe4000f8e0202 */
[----:B------:R-:W-:-:S04]  /*0fb0*/  IMAD R0, R7, UR5, R0 ;  /* 0x0000000507007c24 */ /* 0x000fc8000f8e0200 */
[----:B------:R-:W-:-:S04]  /*0fc0*/  IMAD R3, R0, UR4, R3 ;  /* 0x0000000400037c24 */ /* 0x000fc8000f8e0203 */
[----:B----4-:R-:W-:-:S05]  /*0fd0*/  IMAD.WIDE R2, R3, 0x4, R4 ;  /* 0x0000000403027825 */ /* 0x010fca00078e0204 */
[----:B------:R-:W-:Y:S01]  /*0fe0*/  STG.E desc[UR16][R2.64], R21 ;  /* 0x0000001502007986 */ /* 0x000fe2000c101910 */
[----:B------:R-:W-:Y:S05]  /*0ff0*/  EXIT ;  /* 0x000000000000794d */ /* 0x000fea0003800000 */
        .weak           $__internal_1_$__cuda_sm3x_div_rn_noftz_f32_slowpath
        .type           $__internal_1_$__cuda_sm3x_div_rn_noftz_f32_slowpath,@function
        .size           $__internal_1_$__cuda_sm3x_div_rn_noftz_f32_slowpath,(.L_x_89 - $__internal_1_$__cuda_sm3x_div_rn_noftz_f32_slowpath)
$__internal_1_$__cuda_sm3x_div_rn_noftz_f32_slowpath:
[----:B------:R-:W-:Y:S02]  /*1000*/  SHF.R.U32.HI R5, RZ, 0x17, R3 ;  /* 0x00000017ff057819 */ /* 0x000fe40000011603 */
[----:B------:R-:W-:Y:S02]  /*1010*/  SHF.R.U32.HI R4, RZ, 0x17, R0 ;  /* 0x00000017ff047819 */ /* 0x000fe40000011600 */
[----:B------:R-:W-:Y:S02]  /*1020*/  LOP3.LUT R10, R5, 0xff, RZ, 0xc0, !PT ;  /* 0x000000ff050a7812 */ /* 0x000fe400078ec0ff */
[----:B------:R-:W-:Y:S02]  /*1030*/  LOP3.LUT R8, R4, 0xff, RZ, 0xc0, !PT ;  /* 0x000000ff04087812 */ /* 0x000fe400078ec0ff */
[----:B------:R-:W-:-:S03]  /*1040*/  IADD3 R6, PT, PT, R10, -0x1, RZ ;  /* 0xffffffff0a067810 */ /* 0x000fc60007ffe0ff */
[----:B------:R-:W-:Y:S01]  /*1050*/  VIADD R5, R8, 0xffffffff ;  /* 0xffffffff08057836 */ /* 0x000fe20000000000 */
[----:B------:R-:W-:-:S04]  /*1060*/  ISETP.GT.U32.AND P0, PT, R6, 0xfd, PT ;  /* 0x000000fd0600780c */ /* 0x000fc80003f04070 */
[----:B------:R-:W-:-:S13]  /*1070*/  ISETP.GT.U32.OR P0, PT, R5, 0xfd, P0 ;  /* 0x000000fd0500780c */ /* 0x000fda0000704470 */
[----:B------:R-:W-:Y:S01]  /*1080*/  @!P0 MOV R4, RZ ;  /* 0x000000ff00048202 */ /* 0x000fe20000000f00 */
        /* <DEDUP_REMOVED lines=19> */
[----:B------:R-:W-:Y:S01]  /*11c0*/  @P0 IMAD.MOV.U32 R4, RZ, RZ, RZ ;  /* 0x000000ffff040224 */ /* 0x000fe200078e00ff */
[----:B------:R-:W-:Y:S01]  /*11d0*/  @!P0 MOV R4, 0xffffffc0 ;  /* 0xffffffc000048802 */ /* 0x000fe20000000f00 */
[----:B------:R-:W-:Y:S01]  /*11e0*/  @!P0 FFMA R0, R0, 1.84467440737095516160e+19, RZ ;  /* 0x5f80000000008823 */ /* 0x000fe200000000ff */
[----:B------:R-:W-:-:S03]  /*11f0*/  @!P1 FFMA R3, R3, 1.84467440737095516160e+19, RZ ;  /* 0x5f80000003039823 */ /* 0x000fc600000000ff */
[----:B------:R-:W-:-:S07]  /*1200*/  @!P1 VIADD R4, R4, 0x40 ;  /* 0x0000004004049836 */ /* 0x000fce0000000000 */
.L_x_22:
[----:B------:R-:W-:-:S04]  /*1210*/  LEA R6, R10, 0xc0800000, 0x17 ;  /* 0xc08000000a067811 */ /* 0x000fc800078eb8ff */
[----:B------:R-:W-:Y:S01]  /*1220*/  IADD3 R6, PT, PT, -R6, R3, RZ ;  /* 0x0000000306067210 */ /* 0x000fe20007ffe1ff */
[----:B------:R-:W-:-:S03]  /*1230*/  VIADD R3, R8, 0xffffff81 ;  /* 0xffffff8108037836 */ /* 0x000fc60000000000 */
[----:B------:R-:W0:Y:S01]  /*1240*/  MUFU.RCP R5, R6 ;  /* 0x0000000600057308 */ /* 0x000e220000001000 */
[----:B------:R-:W-:Y:S01]  /*1250*/  FADD.FTZ R7, -R6, -RZ ;  /* 0x800000ff06077221 */ /* 0x000fe20000010100 */
[C---:B------:R-:W-:Y:S01]  /*1260*/  IMAD R0, R3.reuse, -0x800000, R0 ;  /* 0xff80000003007824 */ /* 0x040fe200078e0200 */
[----:B------:R-:W-:-:S04]  /*1270*/  IADD3 R3, PT, PT, R3, 0x7f, -R10 ;  /* 0x0000007f03037810 */ /* 0x000fc80007ffe80a */
[----:B------:R-:W-:Y:S01]  /*1280*/  IADD3 R3, PT, PT, R3, R4, RZ ;  /* 0x0000000403037210 */ /* 0x000fe20007ffe0ff */
        /* <DEDUP_REMOVED lines=20> */
[-CC-:B------:R-:W-:Y:S01]  /*13d0*/  FFMA.RZ R0, R12, R8.reuse, R9.reuse ;  /* 0x000000080c007223 */ /* 0x180fe2000000c009 */
[----:B------:R-:W-:Y:S01]  /*13e0*/  IADD3 R7, PT, PT, R6, 0x20, RZ ;  /* 0x0000002006077810 */ /* 0x000fe20007ffe0ff */
[-CC-:B------:R-:W-:Y:S01]  /*13f0*/  FFMA.RM R3, R12, R8.reuse, R9.reuse ;  /* 0x000000080c037223 */ /* 0x180fe20000004009 */
[----:B------:R-:W-:Y:S02]  /*1400*/  ISETP.NE.AND P2, PT, R6, RZ, PT ;  /* 0x000000ff0600720c */ /* 0x000fe40003f45270 */
[----:B------:R-:W-:Y:S01]  /*1410*/  LOP3.LUT R4, R0, 0x7fffff, RZ, 0xc0, !PT ;  /* 0x007fffff00047812 */ /* 0x000fe200078ec0ff */
[----:B------:R-:W-:Y:S01]  /*1420*/  FFMA.RP R0, R12, R8, R9 ;  /* 0x000000080c007223 */ /* 0x000fe20000008009 */
[----:B------:R-:W-:Y:S02]  /*1430*/  ISETP.NE.AND P1, PT, R6, RZ, PT ;  /* 0x000000ff0600720c */ /* 0x000fe40003f25270 */
[----:B------:R-:W-:Y:S02]  /*1440*/  LOP3.LUT R4, R4, 0x800000, RZ, 0xfc, !PT ;  /* 0x0080000004047812 */ /* 0x000fe400078efcff */
[----:B------:R-:W-:-:S02]  /*1450*/  IADD3 R6, PT, PT, -R6, RZ, RZ ;  /* 0x000000ff06067210 */ /* 0x000fc40007ffe1ff */
[----:B------:R-:W-:Y:S02]  /*1460*/  SHF.L.U32 R7, R4, R7, RZ ;  /* 0x0000000704077219 */ /* 0x000fe400000006ff */
[----:B------:R-:W-:Y:S02]  /*1470*/  FSETP.NEU.FTZ.AND P0, PT, R0, R3, PT ;  /* 0x000000030000720b */ /* 0x000fe40003f1d000 */
[----:B------:R-:W-:Y:S02]  /*1480*/  SEL R3, R6, RZ, P2 ;  /* 0x000000ff06037207 */ /* 0x000fe40001000000 */
[----:B------:R-:W-:Y:S02]  /*1490*/  ISETP.NE.AND P1, PT, R7, RZ, P1 ;  /* 0x000000ff0700720c */ /* 0x000fe40000f25270 */
[----:B------:R-:W-:Y:S02]  /*14a0*/  SHF.R.U32.HI R3, RZ, R3, R4 ;  /* 0x00000003ff037219 */ /* 0x000fe40000011604 */
[----:B------:R-:W-:-:S02]  /*14b0*/  PLOP3.LUT P0, PT, P0, P1, PT, 0xf8, 0x8f ;  /* 0x00000000008f781c */ /* 0x000fc40000703f70 */
[----:B------:R-:W-:Y:S02]  /*14c0*/  SHF.R.U32.HI R7, RZ, 0x1, R3 ;  /* 0x00000001ff077819 */ /* 0x000fe40000011603 */
[----:B------:R-:W-:-:S04]  /*14d0*/  SEL R0, RZ, 0x1, !P0 ;  /* 0x00000001ff007807 */ /* 0x000fc80004000000 */
[----:B------:R-:W-:-:S04]  /*14e0*/  LOP3.LUT R0, R0, 0x1, R7, 0xf8, !PT ;  /* 0x0000000100007812 */ /* 0x000fc800078ef807 */
[----:B------:R-:W-:-:S05]  /*14f0*/  LOP3.LUT R0, R0, R3, RZ, 0xc0, !PT ;  /* 0x0000000300007212 */ /* 0x000fca00078ec0ff */
[----:B------:R-:W-:-:S05]  /*1500*/  IMAD.IADD R0, R7, 0x1, R0 ;  /* 0x0000000107007824 */ /* 0x000fca00078e0200 */
[----:B------:R-:W-:Y:S01]  /*1510*/  LOP3.LUT R5, R0, R5, RZ, 0xfc, !PT ;  /* 0x0000000500057212 */ /* 0x000fe200078efcff */
[----:B------:R-:W-:Y:S06]  /*1520*/  BRA `(.L_x_29) ;  /* 0x0000000000347947 */ /* 0x000fec0003800000 */
.L_x_28:
[----:B------:R-:W-:-:S04]  /*1530*/  LOP3.LUT R5, R5, 0x80000000, RZ, 0xc0, !PT ;  /* 0x8000000005057812 */ /* 0x000fc800078ec0ff */
[----:B------:R-:W-:Y:S01]  /*1540*/  LOP3.LUT R5, R5, 0x7f800000, RZ, 0xfc, !PT ;  /* 0x7f80000005057812 */ /* 0x000fe200078efcff */
[----:B------:R-:W-:Y:S06]  /*1550*/  BRA `(.L_x_29) ;  /* 0x0000000000287947 */ /* 0x000fec0003800000 */
.L_x_27:
[----:B------:R-:W-:Y:S01]  /*1560*/  LEA R5, R3, R5, 0x17 ;  /* 0x0000000503057211 */ /* 0x000fe200078eb8ff */
[----:B------:R-:W-:Y:S06]  /*1570*/  BRA `(.L_x_29) ;  /* 0x0000000000207947 */ /* 0x000fec0003800000 */
.L_x_26:
[----:B------:R-:W-:-:S04]  /*1580*/  LOP3.LUT R0, R3, 0x80000000, R0, 0x48, !PT ;  /* 0x8000000003007812 */ /* 0x000fc800078e4800 */
[----:B------:R-:W-:Y:S01]  /*1590*/  LOP3.LUT R5, R0, 0x7f800000, RZ, 0xfc, !PT ;  /* 0x7f80000000057812 */ /* 0x000fe200078efcff */
[----:B------:R-:W-:Y:S06]  /*15a0*/  BRA `(.L_x_29) ;  /* 0x0000000000147947 */ /* 0x000fec0003800000 */
.L_x_25:
[----:B------:R-:W-:Y:S01]  /*15b0*/  LOP3.LUT R5, R3, 0x80000000, R0, 0x48, !PT ;  /* 0x8000000003057812 */ /* 0x000fe200078e4800 */
[----:B------:R-:W-:Y:S06]  /*15c0*/  BRA `(.L_x_29) ;  /* 0x00000000000c7947 */ /* 0x000fec0003800000 */
.L_x_24:
[----:B------:R-:W0:Y:S01]  /*15d0*/  MUFU.RSQ R5, -QNAN ;  /* 0xffc0000000057908 */ /* 0x000e220000001400 */
[----:B------:R-:W-:Y:S05]  /*15e0*/  BRA `(.L_x_29) ;  /* 0x0000000000047947 */ /* 0x000fea0003800000 */
.L_x_23:
[----:B------:R-:W-:-:S07]  /*15f0*/  FADD.FTZ R5, R0, R3 ;  /* 0x0000000300057221 */ /* 0x000fce0000010000 */
.L_x_29:
[----:B------:R-:W-:-:S04]  /*1600*/  HFMA2 R3, -RZ, RZ, 0, 0 ;  /* 0x00000000ff037431 */ /* 0x000fc800000001ff */
[----:B0-----:R-:W-:Y:S05]  /*1610*/  RET.REL.NODEC R2 `(_Z13MatMul_kernelPiS_i) ;  /* 0xffffffe802787950 */ /* 0x001fea0003c3ffff */
.L_x_30:
        /* <DEDUP_REMOVED lines=14> */
.L_x_89:


//--------------------- .text._Z10submat_addPiS_i --------------------------
	.section	.text._Z10submat_addPiS_i,"ax",@progbits
	.align	128
        .global         _Z10submat_addPiS_i
        .type           _Z10submat_addPiS_i,@function
        .size           _Z10submat_addPiS_i,(.L_x_90 - _Z10submat_addPiS_i)
        .other          _Z10submat_addPiS_i,@"STO_CUDA_ENTRY STV_DEFAULT"
_Z10submat_addPiS_i:
.text._Z10submat_addPiS_i:
[----:B------:R-:W-:Y:S01]  /*0000*/  LDC R1, c[0x0][0x37c] ;  /* 0x0000df00ff017b82 */ /* 0x000fe20000000800 */
[----:B------:R-:W0:Y:S01]  /*0010*/  LDCU UR4, c[0x0][0x360] ;  /* 0x00006c00ff0477ac */ /* 0x000e220008000800 */
[----:B------:R-:W1:Y:S01]  /*0020*/  LDCU UR5, c[0x0][0x390] ;  /* 0x00007200ff0577ac */ /* 0x000e620008000800 */
[----:B0-----:R-:W-:-:S04]  /*0030*/  I2FP.F32.U32 R3, UR4 ;  /* 0x0000000400037c45 */ /* 0x001fc80008201000 */
[----:B------:R-:W0:Y:S01]  /*0040*/  MUFU.RCP R2, R3 ;  /* 0x0000000300027308 */ /* 0x000e220000001000 */
[----:B-1----:R-:W-:-:S06]  /*0050*/  UIMAD UR5, UR5, UR5, URZ ;  /* 0x00000005050572a4 */ /* 0x002fcc000f8e02ff */
[----:B------:R-:W-:-:S04]  /*0060*/  I2FP.F32.U32 R0, UR5 ;  /* 0x0000000500007c45 */ /* 0x000fc80008201000 */
        /* <DEDUP_REMOVED lines=8> */
[----:B------:R-:W-:Y:S05]  /*00f0*/  CALL.REL.NOINC `($__internal_2_$__cuda_sm3x_div_rn_noftz_f32_slowpath) ;  /* 0x00000008001c7944 */ /* 0x000fea0003c00000 */
.L_x_31:
[----:B------:R-:W0:Y:S01]  /*0100*/  F2I.CEIL.NTZ R5, R4 ;  /* 0x0000000400057305 */ /* 0x000e22000020b100 */
[----:B------:R-:W1:Y:S08]  /*0110*/  S2UR UR6, SR_CTAID.X ;  /* 0x00000000000679c3 */ /* 0x000e700000002500 */
[----:B------:R-:W2:Y:S01]  /*0120*/  LDC R8, c[0x0][0x390] ;  /* 0x0000e400ff087b82 */ /* 0x000ea20000000800 */
[----:B0-----:R-:W0:Y:S01]  /*0130*/  I2F.U32.RP R6, R5 ;  /* 0x0000000500067306 */ /* 0x001e220000209000 */
[----:B------:R-:W-:Y:S01]  /*0140*/  IMAD.MOV R7, RZ, RZ, -R5 ;  /* 0x000000ffff077224 */ /* 0x000fe200078e0a05 */
[----:B------:R-:W-:-:S06]  /*0150*/  ISETP.NE.U32.AND P2, PT, R5, RZ, PT ;  /* 0x000000ff0500720c */ /* 0x000fcc0003f45070 */
[----:B0-----:R-:W0:Y:S02]  /*0160*/  MUFU.RCP R6, R6 ;  /* 0x0000000600067308 */ /* 0x001e240000001000 */
[----:B0-----:R-:W-:-:S06]  /*0170*/  VIADD R2, R6, 0xffffffe ;  /* 0x0ffffffe06027836 */ /* 0x001fcc0000000000 */
[----:B------:R0:W3:Y:S02]  /*0180*/  F2I.FTZ.U32.TRUNC.NTZ R3, R2 ;  /* 0x0000000200037305 */ /* 0x0000e4000021f000 */
[----:B0-----:R-:W-:Y:S02]  /*0190*/  IMAD.MOV.U32 R2, RZ, RZ, RZ ;  /* 0x000000ffff027224 */ /* 0x001fe400078e00ff */
[----:B---3--:R-:W-:-:S04]  /*01a0*/  IMAD R7, R7, R3, RZ ;  /* 0x0000000307077224 */ /* 0x008fc800078e02ff */
[----:B------:R-:W-:Y:S02]  /*01b0*/  IMAD.HI.U32 R0, R3, R7, R2 ;  /* 0x0000000703007227 */ /* 0x000fe400078e0002 */
[----:B------:R-:W0:Y:S04]  /*01c0*/  S2R R2, SR_TID.X ;  /* 0x0000000000027919 */ /* 0x000e280000002100 */
[----:B-1----:R-:W-:-:S04]  /*01d0*/  IMAD.HI.U32 R0, R0, UR6, RZ ;  /* 0x0000000600007c27 */ /* 0x002fc8000f8e00ff */
[----:B------:R-:W-:-:S04]  /*01e0*/  IMAD.MOV R4, RZ, RZ, -R0 ;  /* 0x000000ffff047224 */ /* 0x000fc800078e0a00 */
[----:B------:R-:W-:-:S05]  /*01f0*/  IMAD R4, R5, R4, UR6 ;  /* 0x0000000605047e24 */ /* 0x000fca000f8e0204 */
[----:B------:R-:W-:-:S13]  /*0200*/  ISETP.GE.U32.AND P0, PT, R4, R5, PT ;  /* 0x000000050400720c */ /* 0x000fda0003f06070 */
[----:B------:R-:W-:Y:S01]  /*0210*/  @P0 IMAD.IADD R4, R4, 0x1, -R5 ;  /* 0x0000000104040824 */ /* 0x000fe200078e0a05 */
[----:B------:R-:W-:-:S04]  /*0220*/  @P0 IADD3 R0, PT, PT, R0, 0x1, RZ ;  /* 0x0000000100000810 */ /* 0x000fc80007ffe0ff */
[----:B------:R-:W-:-:S13]  /*0230*/  ISETP.GE.U32.AND P1, PT, R4, R5, PT ;  /* 0x000000050400720c */ /* 0x000fda0003f26070 */
[----:B------:R-:W-:Y:S01]  /*0240*/  @P1 VIADD R0, R0, 0x1 ;  /* 0x0000000100001836 */ /* 0x000fe20000000000 */
[----:B------:R-:W-:-:S05]  /*0250*/  @!P2 LOP3.LUT R0, RZ, R5, RZ, 0x33, !PT ;  /* 0x00000005ff00a212 */ /* 0x000fca00078e33ff */
[----:B------:R-:W-:-:S04]  /*0260*/  IMAD.HI.U32 R4, R0, -0x6db6db6d, RZ ;  /* 0x9249249300047827 */ /* 0x000fc800078e00ff */
[----:B------:R-:W-:Y:S01]  /*0270*/  IMAD.MOV R6, RZ, RZ, -R0 ;  /* 0x000000ffff067224 */ /* 0x000fe200078e0a00 */
[----:B------:R-:W-:-:S05]  /*0280*/  SHF.R.U32.HI R3, RZ, 0x3, R4 ;  /* 0x00000003ff037819 */ /* 0x000fca0000011604 */
[----:B------:R-:W-:Y:S02]  /*0290*/  IMAD R12, R3, -0xe, R0 ;  /* 0xfffffff2030c7824 */ /* 0x000fe400078e0200 */
[----:B------:R-:W-:Y:S02]  /*02a0*/  IMAD R3, R5, R6, UR6 ;  /* 0x0000000605037e24 */ /* 0x000fe4000f8e0206 */
[----:B--2---:R-:W-:Y:S01]  /*02b0*/  IMAD.SHL.U32 R6, R8, 0x2, RZ ;  /* 0x0000000208067824 */ /* 0x004fe200078e00ff */
[----:B------:R-:W-:Y:S01]  /*02c0*/  ISETP.GT.AND P0, PT, R12, 0x4, PT ;  /* 0x000000040c00780c */ /* 0x000fe20003f04270 */
[----:B0-----:R-:W-:Y:S01]  /*02d0*/  IMAD R3, R3, UR4, R2 ;  /* 0x0000000403037c24 */ /* 0x001fe2000f8e0202 */
[----:B------:R-:W-:Y:S01]  /*02e0*/  UMOV UR4, URZ ;  /* 0x000000ff00047c82 */ /* 0x000fe20008000000 */
[----:B------:R-:W-:-:S10]  /*02f0*/  IMAD.MOV.U32 R2, RZ, RZ, 0x1 ;  /* 0x00000001ff027424 */ /* 0x000fd400078e00ff */
[----:B------:R-:W-:Y:S05]  /*0300*/  @P0 BRA `(.L_x_32) ;  /* 0x0000000000480947 */ /* 0x000fea0003800000 */
[----:B------:R-:W0:Y:S01]  /*0310*/  LDCU UR6, c[0x0][0x390] ;  /* 0x00007200ff0677ac */ /* 0x000e220008000800 */
[----:B------:R-:W-:Y:S01]  /*0320*/  ISETP.GE.U32.AND P0, PT, R12, 0x2, PT ;  /* 0x000000020c00780c */ /* 0x000fe20003f06070 */
[----:B------:R-:W-:Y:S02]  /*0330*/  HFMA2 R10, -RZ, RZ, 0, 0 ;  /* 0x00000000ff0a7431 */ /* 0x000fe400000001ff */
[----:B0-----:R-:W-:Y:S02]  /*0340*/  IMAD.U32 R9, RZ, RZ, UR6 ;  /* 0x00000006ff097e24 */ /* 0x001fe4000f8e00ff */
[----:B------:R-:W-:-:S08]  /*0350*/  IMAD.U32 R7, RZ, RZ, UR6 ;  /* 0x00000006ff077e24 */ /* 0x000fd0000f8e00ff */
[----:B------:R-:W-:Y:S05]  /*0360*/  @!P0 BRA `(.L_x_33) ;  /* 0x0000000000c88947 */ /* 0x000fea0003800000 */
[----:B------:R-:W-:-:S05]  /*0370*/  VIADD R5, R12, 0xfffffffd ;  /* 0xfffffffd0c057836 */ /* 0x000fca0000000000 */
[----:B------:R-:W-:-:S13]  /*0380*/  ISETP.GE.U32.AND P0, PT, R5, 0x2, PT ;  /* 0x000000020500780c */ /* 0x000fda0003f06070 */
[----:B------:R-:W-:Y:S05]  /*0390*/  @!P0 BRA `(.L_x_34) ;  /* 0x00000000000c8947 */ /* 0x000fea0003800000 */
[----:B------:R-:W-:-:S13]  /*03a0*/  ISETP.NE.AND P0, PT, R12, 0x2, PT ;  /* 0x000000020c00780c */ /* 0x000fda0003f05270 */
[----:B------:R-:W-:Y:S05]  /*03b0*/  @!P0 BRA `(.L_x_35) ;  /* 0x0000000000788947 */ /* 0x000fea0003800000 */
[----:B------:R-:W-:Y:S05]  /*03c0*/  BRA `(.L_x_36) ;  /* 0x0000000000507947 */ /* 0x000fea0003800000 */
.L_x_34:
[----:B------:R-:W-:Y:S01]  /*03d0*/  IMAD.MOV.U32 R10, RZ, RZ, RZ ;  /* 0x000000ffff0a7224 */ /* 0x000fe200078e00ff */
[----:B------:R-:W-:Y:S01]  /*03e0*/  MOV R9, RZ ;  /* 0x000000ff00097202 */ /* 0x000fe20000000f00 */
[----:B------:R-:W-:Y:S01]  /*03f0*/  IMAD.MOV.U32 R7, RZ, RZ, RZ ;  /* 0x000000ffff077224 */ /* 0x000fe200078e00ff */
[----:B------:R-:W-:Y:S01]  /*0400*/  UMOV UR4, URZ ;  /* 0x000000ff00047c82 */ /* 0x000fe20008000000 */
[----:B------:R-:W-:Y:S01]  /*0410*/  IMAD.MOV.U32 R2, RZ, RZ, RZ ;  /* 0x000000ffff027224 */ /* 0x000fe200078e00ff */
[----:B------:R-:W-:Y:S06]  /*0420*/  BRA `(.L_x_33) ;  /* 0x0000000000987947 */ /* 0x000fec0003800000 */
.L_x_32:
[----:B------:R-:W-:-:S13]  /*0430*/  ISETP.GT.AND P0, PT, R12, 0x8, PT ;  /* 0x000000080c00780c */ /* 0x000fda0003f04270 */
[----:B------:R-:W-:Y:S05]  /*0440*/  @P0 BRA `(.L_x_37) ;  /* 0x0000000000180947 */ /* 0x000fea0003800000 */
[----:B------:R-:W-:-:S05]  /*0450*/  IMAD.MOV.U32 R2, RZ, RZ, -0x5 ;  /* 0xfffffffbff027424 */ /* 0x000fca00078e00ff */
[----:B------:R-:W-:-:S05]  /*0460*/  VIADDMNMX.U32 R2, R12, R2, 0x2, PT ;  /* 0x000000020c027446 */ /* 0x000fca0003800002 */
[----:B------:R-:W-:-:S04]  /*0470*/  IMAD.SHL.U32 R2, R2, 0x4, RZ ;  /* 0x0000000402027824 */ /* 0x000fc800078e00ff */
[----:B------:R-:W0:Y:S02]  /*0480*/  LDC R10, c[0x2][R2] ;  /* 0x00800000020a7b82 */ /* 0x000e240000000800 */
[----:B0-----:R-:W-:-:S04]  /*0490*/  SHF.R.S32.HI R11, RZ, 0x1f, R10 ;  /* 0x0000001fff0b7819 */ /* 0x001fc8000001140a */
.L_x_77:
[----:B------:R-:W-:Y:S05]  /*04a0*/  BRX R10 -0x4b0                                                          (*"BRANCH_TARGETS .L_x_78,.L_x_79,.L_x_36"*) ;  /* 0xfffffff80ad47949 */ /* 0x000fea000383ffff */
.L_x_37:
[----:B------:R-:W-:-:S04]  /*04b0*/  MOV R5, 0xfffffff7 ;  /* 0xfffffff700057802 */ /* 0x000fc80000000f00 */
[----:B------:R-:W-:-:S05]  /*04c0*/  VIADDMNMX.U32 R5, R12, R5, 0x5, PT ;  /* 0x000000050c057446 */ /* 0x000fca0003800005 */
[----:B------:R-:W-:-:S04]  /*04d0*/  IMAD.SHL.U32 R5, R5, 0x4, RZ ;  /* 0x0000000405057824 */ /* 0x000fc800078e00ff */
[----:B------:R-:W0:Y:S02]  /*04e0*/  LDC R10, c[0x2][R5+0xc] ;  /* 0x00800300050a7b82 */ /* 0x000e240000000800 */
[----:B0-----:R-:W-:-:S04]  /*04f0*/  SHF.R.S32.HI R11, RZ, 0x1f, R10 ;  /* 0x0000001fff0b7819 */ /* 0x001fc8000001140a */
.L_x_81:
[----:B------:R-:W-:Y:S05]  /*0500*/  BRX R10 -0x510                                                          (*"BRANCH_TARGETS .L_x_79,.L_x_36,.L_x_78,.L_x_35"*) ;  /* 0xfffffff80abc7949 */ /* 0x000fea000383ffff */
.L_x_36:
[C---:B------:R-:W-:Y:S01]  /*0510*/  ISETP.NE.AND P0, PT, R12.reuse, 0xa, PT ;  /* 0x0000000a0c00780c */ /* 0x040fe20003f05270 */
[----:B------:R-:W-:Y:S01]  /*0520*/  IMAD.MOV.U32 R2, RZ, RZ, 0x1 ;  /* 0x00000001ff027424 */ /* 0x000fe200078e00ff */
[----:B------:R-:W-:Y:S01]  /*0530*/  UMOV UR4, URZ ;  /* 0x000000ff00047c82 */ /* 0x000fe20008000000 */
[----:B------:R-:W-:Y:S01]  /*0540*/  IMAD.MOV.U32 R9, RZ, RZ, RZ ;  /* 0x000000ffff097224 */ /* 0x000fe200078e00ff */
[----:B------:R-:W-:-:S04]  /*0550*/  ISETP.EQ.OR P0, PT, R12, 0x7, !P0 ;  /* 0x000000070c00780c */ /* 0x000fc80004702670 */
[----:B------:R-:W-:Y:S02]  /*0560*/  SEL R2, R2, 0xffffffff, !P0 ;  /* 0xffffffff02027807 */ /* 0x000fe40004000000 */
[C---:B------:R-:W-:Y:S02]  /*0570*/  SEL R10, R8.reuse, RZ, P0 ;  /* 0x000000ff080a7207 */ /* 0x040fe40000000000 */
[----:B------:R-:W-:Y:S01]  /*0580*/  SEL R7, R8, RZ, !P0 ;  /* 0x000000ff08077207 */ /* 0x000fe20004000000 */
[----:B------:R-:W-:Y:S06]  /*0590*/  BRA `(.L_x_33) ;  /* 0x00000000003c7947 */ /* 0x000fec0003800000 */
.L_x_35:
[----:B------:R-:W0:Y:S02]  /*05a0*/  LDC R10, c[0x0][0x390] ;  /* 0x0000e400ff0a7b82 */ /* 0x000e240000000800 */
[----:B0-----:R-:W-:Y:S01]  /*05b0*/  IMAD.MOV.U32 R9, RZ, RZ, R10 ;  /* 0x000000ffff097224 */ /* 0x001fe200078e000a */
[----:B------:R-:W-:Y:S01]  /*05c0*/  MOV R7, R10 ;  /* 0x0000000a00077202 */ /* 0x000fe20000000f00 */
[----:B------:R-:W-:Y:S06]  /*05d0*/  BRA `(.L_x_33) ;  /* 0x00000000002c7947 */ /* 0x000fec0003800000 */
.L_x_79:
[----:B------:R-:W0:Y:S01]  /*05e0*/  LDCU UR4, c[0x0][0x390] ;  /* 0x00007200ff0477ac */ /* 0x000e220008000800 */
[----:B------:R-:W-:Y:S02]  /*05f0*/  IMAD.MOV.U32 R2, RZ, RZ, RZ ;  /* 0x000000ffff027224 */ /* 0x000fe400078e00ff */
[----:B0-----:R-:W-:Y:S02]  /*0600*/  IMAD.U32 R10, RZ, RZ, UR4 ;  /* 0x00000004ff0a7e24 */ /* 0x001fe4000f8e00ff */
[----:B------:R-:W-:Y:S02]  /*0610*/  IMAD.U32 R9, RZ, RZ, UR4 ;  /* 0x00000004ff097e24 */ /* 0x000fe4000f8e00ff */
[----:B------:R-:W-:Y:S01]  /*0620*/  IMAD.U32 R7, RZ, RZ, UR4 ;  /* 0x00000004ff077e24 */ /* 0x000fe2000f8e00ff */
[----:B------:R-:W-:Y:S06]  /*0630*/  BRA `(.L_x_33) ;  /* 0x0000000000147947 */ /* 0x000fec0003800000 */
.L_x_78:
[----:B------:R-:W0:Y:S01]  /*0640*/  LDCU UR4, c[0x0][0x390] ;  /* 0x00007200ff0477ac */ /* 0x000e220008000800 */
[----:B------:R-:W-:Y:S01]  /*0650*/  MOV R2, 0xffffffff ;  /* 0xffffffff00027802 */ /* 0x000fe20000000f00 */
[----:B------:R-:W-:Y:S02]  /*0660*/  IMAD.MOV.U32 R10, RZ, RZ, RZ ;  /* 0x000000ffff0a7224 */ /* 0x000fe400078e00ff */
[----:B0-----:R-:W-:Y:S02]  /*0670*/  IMAD.U32 R9, RZ, RZ, UR4 ;  /* 0x00000004ff097e24 */ /* 0x001fe4000f8e00ff */
[----:B------:R-:W-:-:S07]  /*0680*/  IMAD.U32 R7, RZ, RZ, UR4 ;  /* 0x00000004ff077e24 */ /* 0x000fce000f8e00ff */
.L_x_33:
[----:B------:R-:W0:Y:S01]  /*0690*/  I2F.U32.RP R5, R8 ;  /* 0x0000000800057306 */ /* 0x000e220000209000 */
[----:B------:R-:W-:Y:S02]  /*06a0*/  ISETP.GE.AND P3, PT, R3, UR5, PT ;  /* 0x0000000503007c0c */ /* 0x000fe4000bf66270 */
[----:B------:R-:W-:-:S05]  /*06b0*/  ISETP.NE.U32.AND P2, PT, R8, RZ, PT ;  /* 0x000000ff0800720c */ /* 0x000fca0003f45070 */
[----:B0-----:R-:W0:Y:S02]  /*06c0*/  MUFU.RCP R5, R5 ;  /* 0x0000000500057308 */ /* 0x001e240000001000 */
[----:B0-----:R-:W-:-:S06]  /*06d0*/  VIADD R12, R5, 0xffffffe ;  /* 0x0ffffffe050c7836 */ /* 0x001fcc0000000000 */
[----:B------:R0:W1:Y:S02]  /*06e0*/  F2I.FTZ.U32.TRUNC.NTZ R13, R12 ;  /* 0x0000000c000d7305 */ /* 0x000064000021f000 */
[----:B0-----:R-:W-:Y:S01]  /*06f0*/  IMAD.MOV.U32 R12, RZ, RZ, RZ ;  /* 0x000000ffff0c7224 */ /* 0x001fe200078e00ff */
[----:B-1----:R-:W-:-:S05]  /*0700*/  IADD3 R11, PT, PT, RZ, -R13, RZ ;  /* 0x8000000dff0b7210 */ /* 0x002fca0007ffe0ff */
[----:B------:R-:W-:-:S04]  /*0710*/  IMAD R11, R11, R8, RZ ;  /* 0x000000080b0b7224 */ /* 0x000fc800078e02ff */
[----:B------:R-:W-:Y:S01]  /*0720*/  IMAD.HI.U32 R14, R13, R11, R12 ;  /* 0x0000000b0d0e7227 */ /* 0x000fe200078e000c */
[----:B------:R-:W-:-:S05]  /*0730*/  LOP3.LUT R13, RZ, R8, RZ, 0x33, !PT ;  /* 0x00000008ff0d7212 */ /* 0x000fca00078e33ff */
[----:B------:R-:W-:-:S04]  /*0740*/  IMAD.HI.U32 R14, R14, R3, RZ ;  /* 0x000000030e0e7227 */ /* 0x000fc800078e00ff */
[----:B------:R-:W-:-:S04]  /*0750*/  IMAD.MOV R11, RZ, RZ, -R14 ;  /* 0x000000ffff0b7224 */ /* 0x000fc800078e0a0e */
[----:B------:R-:W-:-:S05]  /*0760*/  IMAD R11, R8, R11, R3 ;  /* 0x0000000b080b7224 */ /* 0x000fca00078e0203 */
[----:B------:R-:W-:-:S13]  /*0770*/  ISETP.GE.U32.AND P0, PT, R11, R8, PT ;  /* 0x000000080b00720c */ /* 0x000fda0003f06070 */
[----:B------:R-:W-:Y:S02]  /*0780*/  @P0 IMAD.IADD R11, R11, 0x1, -R8 ;  /* 0x000000010b0b0824 */ /* 0x000fe400078e0a08 */
[----:B------:R-:W-:-:S03]  /*0790*/  @P0 VIADD R14, R14, 0x1 ;  /* 0x000000010e0e0836 */ /* 0x000fc60000000000 */
[----:B------:R-:W-:Y:S01]  /*07a0*/  ISETP.GE.U32.AND P1, PT, R11, R8, PT ;  /* 0x000000080b00720c */ /* 0x000fe20003f26070 */
[----:B------:R-:W-:-:S12]  /*07b0*/  @P3 EXIT ;  /* 0x000000000000394d */ /* 0x000fd80003800000 */
[----:B------:R-:W-:Y:S01]  /*07c0*/  SHF.R.U32.HI R12, RZ, 0x2, R4 ;  /* 0x00000002ff0c7819 */ /* 0x000fe20000011604 */
[----:B------:R-:W-:Y:S01]  /*07d0*/  IMAD.IADD R8, R11, 0x1, -R8 ;  /* 0x000000010b087824 */ /* 0x000fe200078e0a08 */
[----:B------:R-:W0:Y:S01]  /*07e0*/  LDC.64 R4, c[0x0][0x380] ;  /* 0x0000e000ff047b82 */ /* 0x000e220000000a00 */
[----:B------:R-:W-:Y:S01]  /*07f0*/  @P1 IADD3 R14, PT, PT, R14, 0x1, RZ ;  /* 0x000000010e0e1810 */ /* 0x000fe20007ffe0ff */
[----:B------:R-:W1:Y:S01]  /*0800*/  LDCU.64 UR6, c[0x0][0x358] ;  /* 0x00006b00ff0677ac */ /* 0x000e620008000a00 */
[----:B------:R-:W-:Y:S02]  /*0810*/  LOP3.LUT R15, R12, 0x1ffffffe, RZ, 0xc0, !PT ;  /* 0x1ffffffe0c0f7812 */ /* 0x000fe400078ec0ff */
[----:B------:R-:W-:Y:S02]  /*0820*/  SEL R14, R13, R14, !P2 ;  /* 0x0000000e0d0e7207 */ /* 0x000fe40005000000 */
[----:B------:R-:W-:Y:S01]  /*0830*/  @P2 SEL R13, R8, R11, P1 ;  /* 0x0000000b080d2207 */ /* 0x000fe20000800000 */
[----:B------:R-:W-:Y:S01]  /*0840*/  IMAD R8, R6, R6, RZ ;  /* 0x0000000606087224 */ /* 0x000fe200078e02ff */
[----:B------:R-:W-:Y:S01]  /*0850*/  LOP3.LUT R15, R15, 0x1, R0, 0xf8, !PT ;  /* 0x000000010f0f7812 */ /* 0x000fe200078ef800 */
[----:B------:R-:W-:-:S02]  /*0860*/  IMAD.IADD R11, R14, 0x1, R10 ;  /* 0x000000010e0b7824 */ /* 0x000fc400078e020a */
[----:B------:R-:W-:Y:S02]  /*0870*/  IMAD.IADD R9, R14, 0x1, R9 ;  /* 0x000000010e097824 */ /* 0x000fe400078e0209 */
[----:B------:R-:W-:Y:S02]  /*0880*/  IMAD R8, R8, R15, R13 ;  /* 0x0000000f08087224 */ /* 0x000fe400078e020d */
[-C--:B------:R-:W-:Y:S02]  /*0890*/  IMAD R11, R11, R6.reuse, RZ ;  /* 0x000000060b0b7224 */ /* 0x080fe400078e02ff */
[----:B------:R-:W-:-:S03]  /*08a0*/  IMAD R6, R9, R6, RZ ;  /* 0x0000000609067224 */ /* 0x000fc600078e02ff */
[----:B------:R-:W-:Y:S02]  /*08b0*/  IADD3 R9, PT, PT, R11, UR4, R8 ;  /* 0x000000040b097c10 */ /* 0x000fe4000fffe008 */
[----:B------:R-:W-:-:S03]  /*08c0*/  IADD3 R11, PT, PT, R6, R8, R7 ;  /* 0x00000008060b7210 */ /* 0x000fc60007ffe007 */
[--C-:B0-----:R-:W-:Y:S02]  /*08d0*/  IMAD.WIDE R6, R9, 0x4, R4.reuse ;  /* 0x0000000409067825 */ /* 0x101fe400078e0204 */
[----:B------:R-:W0:Y:S02]  /*08e0*/  LDC.64 R8, c[0x0][0x388] ;  /* 0x0000e200ff087b82 */ /* 0x000e240000000a00 */
[----:B------:R-:W-:Y:S02]  /*08f0*/  IMAD.WIDE R4, R11, 0x4, R4 ;  /* 0x000000040b047825 */ /* 0x000fe400078e0204 */
[----:B-1----:R-:W2:Y:S04]  /*0900*/  LDG.E R7, desc[UR6][R6.64] ;  /* 0x0000000606077981 */ /* 0x002ea8000c1e1900 */
[----:B------:R-:W2:Y:S01]  /*0910*/  LDG.E R4, desc[UR6][R4.64] ;  /* 0x0000000604047981 */ /* 0x000ea2000c1e1900 */
[----:B------:R-:W-:-:S04]  /*0920*/  IMAD R3, R0, UR5, R3 ;  /* 0x0000000500037c24 */ /* 0x000fc8000f8e0203 */
[----:B0-----:R-:W-:-:S04]  /*0930*/  IMAD.WIDE R8, R3, 0x4, R8 ;  /* 0x0000000403087825 */ /* 0x001fc800078e0208 */
[----:B--2---:R-:W-:-:S05]  /*0940*/  IMAD R3, R4, R2, R7 ;  /* 0x0000000204037224 */ /* 0x004fca00078e0207 */
[----:B------:R-:W-:Y:S01]  /*0950*/  STG.E desc[UR6][R8.64], R3 ;  /* 0x0000000308007986 */ /* 0x000fe2000c101906 */
[----:B------:R-:W-:Y:S05]  /*0960*/  EXIT ;  /* 0x000000000000794d */ /* 0x000fea0003800000 */
        .weak           $__internal_2_$__cuda_sm3x_div_rn_noftz_f32_slowpath
        .type           $__internal_2_$__cuda_sm3x_div_rn_noftz_f32_slowpath,@function
        .size           $__internal_2_$__cuda_sm3x_div_rn_noftz_f32_slowpath,(.L_x_90 - $__internal_2_$__cuda_sm3x_div_rn_noftz_f32_slowpath)
$__internal_2_$__cuda_sm3x_div_rn_noftz_f32_slowpath:
[--C-:B------:R-:W-:Y:S01]  /*0970*/  SHF.R.U32.HI R5, RZ, 0x17, R3.reuse ;  /* 0x00000017ff057819 */ /* 0x100fe20000011603 */
[--C-:B------:R-:W-:Y:S01]  /*0980*/  IMAD.MOV.U32 R6, RZ, RZ, R0.reuse ;  /* 0x000000ffff067224 */ /* 0x100fe200078e0000 */
[----:B------:R-:W-:Y:S01]  /*0990*/  SHF.R.U32.HI R4, RZ, 0x17, R0 ;  /* 0x00000017ff047819 */ /* 0x000fe20000011600 */
[----:B------:R-:W-:Y:S01]  /*09a0*/  IMAD.MOV.U32 R7, RZ, RZ, R3 ;  /* 0x000000ffff077224 */ /* 0x000fe200078e0003 */
[----:B------:R-:W-:Y:S02]  /*09b0*/  LOP3.LUT R5, R5, 0xff, RZ, 0xc0, !PT ;  /* 0x000000ff05057812 */ /* 0x000fe400078ec0ff */
[----:B------:R-:W-:-:S03]  /*09c0*/  LOP3.LUT R4, R4, 0xff, RZ, 0xc0, !PT ;  /* 0x000000ff04047812 */ /* 0x000fc600078ec0ff */
        /* <DEDUP_REMOVED lines=29> */
.L_x_38:
[----:B------:R-:W-:Y:S01]  /*0ba0*/  LEA R0, R5, 0xc0800000, 0x17 ;  /* 0xc080000005007811 */ /* 0x000fe200078eb8ff */
[----:B------:R-:W-:-:S04]  /*0bb0*/  VIADD R4, R4, 0xffffff81 ;  /* 0xffffff8104047836 */ /* 0x000fc80000000000 */
[----:B------:R-:W-:Y:S01]  /*0bc0*/  IMAD.IADD R7, R7, 0x1, -R0 ;  /* 0x0000000107077824 */ /* 0x000fe200078e0a00 */
[C---:B------:R-:W-:Y:S01]  /*0bd0*/  IADD3 R5, PT, PT, R4.reuse, 0x7f, -R5 ;  /* 0x0000007f04057810 */ /* 0x040fe20007ffe805 */
[----:B------:R-:W-:Y:S02]  /*0be0*/  IMAD R0, R4, -0x800000, R6 ;  /* 0xff80000004007824 */ /* 0x000fe400078e0206 */
[----:B------:R-:W0:Y:S01]  /*0bf0*/  MUFU.RCP R3, R7 ;  /* 0x0000000700037308 */ /* 0x000e220000001000 */
[----:B------:R-:W-:Y:S01]  /*0c00*/  FADD.FTZ R9, -R7, -RZ ;  /* 0x800000ff07097221 */ /* 0x000fe20000010100 */
[----:B------:R-:W-:-:S03]  /*0c10*/  IMAD.IADD R5, R5, 0x1, R8 ;  /* 0x0000000105057824 */ /* 0x000fc600078e0208 */
        /* <DEDUP_REMOVED lines=21> */
[----:B------:R-:W-:Y:S02]  /*0d70*/  VIADD R7, R8, 0x20 ;  /* 0x0000002008077836 */ /* 0x000fe40000000000 */
[-CC-:B------:R-:W-:Y:S01]  /*0d80*/  FFMA.RM R5, R10, R6.reuse, R11.reuse ;  /* 0x000000060a057223 */ /* 0x180fe2000000400b */
[----:B------:R-:W-:Y:S02]  /*0d90*/  ISETP.NE.AND P2, PT, R8, RZ, PT ;  /* 0x000000ff0800720c */ /* 0x000fe40003f45270 */
[----:B------:R-:W-:Y:S01]  /*0da0*/  LOP3.LUT R4, R0, 0x7fffff, RZ, 0xc0, !PT ;  /* 0x007fffff00047812 */ /* 0x000fe200078ec0ff */
[----:B------:R-:W-:Y:S01]  /*0db0*/  FFMA.RP R0, R10, R6, R11 ;  /* 0x000000060a007223 */ /* 0x000fe2000000800b */
[----:B------:R-:W-:Y:S01]  /*0dc0*/  IMAD.MOV R6, RZ, RZ, -R8 ;  /* 0x000000ffff067224 */ /* 0x000fe200078e0a08 */
[----:B------:R-:W-:Y:S02]  /*0dd0*/  ISETP.NE.AND P1, PT, R8, RZ, PT ;  /* 0x000000ff0800720c */ /* 0x000fe40003f25270 */
        /* <DEDUP_REMOVED lines=14> */
.L_x_44:
[----:B------:R-:W-:-:S04]  /*0ec0*/  LOP3.LUT R3, R3, 0x80000000, RZ, 0xc0, !PT ;  /* 0x8000000003037812 */ /* 0x000fc800078ec0ff */
[----:B------:R-:W-:Y:S01]  /*0ed0*/  LOP3.LUT R3, R3, 0x7f800000, RZ, 0xfc, !PT ;  /* 0x7f80000003037812 */ /* 0x000fe200078efcff */
[----:B------:R-:W-:Y:S06]  /*0ee0*/  BRA `(.L_x_45) ;  /* 0x0000000000287947 */ /* 0x000fec0003800000 */
.L_x_43:
[----:B------:R-:W-:Y:S01]  /*0ef0*/  LEA R3, R5, R3, 0x17 ;  /* 0x0000000305037211 */ /* 0x000fe200078eb8ff */
[----:B------:R-:W-:Y:S06]  /*0f00*/  BRA `(.L_x_45) ;  /* 0x0000000000207947 */ /* 0x000fec0003800000 */
.L_x_42:
[----:B------:R-:W-:-:S04]  /*0f10*/  LOP3.LUT R3, R7, 0x80000000, R6, 0x48, !PT ;  /* 0x8000000007037812 */ /* 0x000fc800078e4806 */
[----:B------:R-:W-:Y:S01]  /*0f20*/  LOP3.LUT R3, R3, 0x7f800000, RZ, 0xfc, !PT ;  /* 0x7f80000003037812 */ /* 0x000fe200078efcff */
[----:B------:R-:W-:Y:S06]  /*0f30*/  BRA `(.L_x_45) ;  /* 0x0000000000147947 */ /* 0x000fec0003800000 */
.L_x_41:
[----:B------:R-:W-:Y:S01]  /*0f40*/  LOP3.LUT R3, R7, 0x80000000, R6, 0x48, !PT ;  /* 0x8000000007037812 */ /* 0x000fe200078e4806 */
[----:B------:R-:W-:Y:S06]  /*0f50*/  BRA `(.L_x_45) ;  /* 0x00000000000c7947 */ /* 0x000fec0003800000 */
.L_x_40:
[----:B------:R-:W0:Y:S01]  /*0f60*/  MUFU.RSQ R3, -QNAN ;  /* 0xffc0000000037908 */ /* 0x000e220000001400 */
[----:B------:R-:W-:Y:S05]  /*0f70*/  BRA `(.L_x_45) ;  /* 0x0000000000047947 */ /* 0x000fea0003800000 */
.L_x_39:
[----:B------:R-:W-:-:S07]  /*0f80*/  FADD.FTZ R3, R0, R3 ;  /* 0x0000000300037221 */ /* 0x000fce0000010000 */
.L_x_45:
[----:B0-----:R-:W-:Y:S02]  /*0f90*/  IMAD.MOV.U32 R4, RZ, RZ, R3 ;  /* 0x000000ffff047224 */ /* 0x001fe400078e0003 */
[----:B------:R-:W-:-:S04]  /*0fa0*/  IMAD.MOV.U32 R3, RZ, RZ, 0x0 ;  /* 0x00000000ff037424 */ /* 0x000fc800078e00ff */
[----:B------:R-:W-:Y:S05]  /*0fb0*/  RET.REL.NODEC R2 `(_Z10submat_addPiS_i) ;  /* 0xfffffff002107950 */ /* 0x000fea0003c3ffff */
.L_x_46:
        /* <DEDUP_REMOVED lines=12> */
.L_x_90:


//--------------------- .text._Z19print_matrix_devicePiii --------------------------
	.section	.text._Z19print_matrix_devicePiii,"ax",@progbits
	.align	128
        .global         _Z19print_matrix_devicePiii
        .type           _Z19print_matrix_devicePiii,@function
        .size           _Z19print_matrix_devicePiii,(.L_x_95 - _Z19print_matrix_devicePiii)
        .other          _Z19print_matrix_devicePiii,@"STO_CUDA_ENTRY STV_DEFAULT"
_Z19print_matrix_devicePiii:
.text._Z19print_matrix_devicePiii:
[----:B------:R-:W0:Y:S08]  /*0000*/  LDC R1, c[0x0][0x37c] ;  /* 0x0000df00ff017b82 */ /* 0x000e300000000800 */
[----:B------:R-:W1:Y:S01]  /*0010*/  LDC R10, c[0x0][0x388] ;  /* 0x0000e200ff0a7b82 */ /* 0x000e620000000800 */
[----:B------:R-:W2:Y:S01]  /*0020*/  LDCU UR4, c[0x0][0x2f8] ;  /* 0x00005f00ff0477ac */ /* 0x000ea20008000800 */
[----:B0-----:R-:W-:Y:S01]  /*0030*/  VIADD R1, R1, 0xfffffff8 ;  /* 0xfffffff801017836 */ /* 0x001fe20000000000 */
[----:B------:R-:W-:Y:S01]  /*0040*/  MOV R0, 0x20 ;  /* 0x0000002000007802 */ /* 0x000fe20000000f00 */
[----:B------:R-:W0:Y:S04]  /*0050*/  LDCU UR5, c[0x0][0x2fc] ;  /* 0x00005f80ff0577ac */ /* 0x000e280008000800 */
[----:B------:R3:W4:Y:S01]  /*0060*/  LDC.64 R8, c[0x4][R0] ;  /* 0x0100000000087b82 */ /* 0x0007220000000a00 */
[----:B------:R-:W5:Y:S01]  /*0070*/  LDCU.64 UR6, c[0x4][URZ] ;  /* 0x01000000ff0677ac */ /* 0x000f620008000a00 */
[----:B--2---:R-:W-:Y:S01]  /*0080*/  IADD3 R18, P0, PT, R1, UR4, RZ ;  /* 0x0000000401127c10 */ /* 0x004fe2000ff1e0ff */
[----:B-1----:R3:W-:Y:S04]  /*0090*/  STL [R1], R10 ;  /* 0x0000000a01007387 */ /* 0x0027e80000100800 */
[----:B0-----:R-:W-:-:S02]  /*00a0*/  IMAD.X R2, RZ, RZ, UR5, P0 ;  /* 0x00000005ff027e24 */ /* 0x001fc400080e06ff */
[----:B-----5:R-:W-:Y:S02]  /*00b0*/  IMAD.U32 R4, RZ, RZ, UR6 ;  /* 0x00000006ff047e24 */ /* 0x020fe4000f8e00ff */
[----:B------:R-:W-:Y:S02]  /*00c0*/  IMAD.U32 R5, RZ, RZ, UR7 ;  /* 0x00000007ff057e24 */ /* 0x000fe4000f8e00ff */
[----:B------:R-:W-:Y:S02]  /*00d0*/  IMAD.MOV.U32 R6, RZ, RZ, R18 ;  /* 0x000000ffff067224 */ /* 0x000fe400078e0012 */
[----:B---3--:R-:W-:-:S07]  /*00e0*/  IMAD.MOV.U32 R7, RZ, RZ, R2 ;  /* 0x000000ffff077224 */ /* 0x008fce00078e0002 */
[----:B------:R-:W-:-:S07]  /*00f0*/  LEPC R20, `(.L_x_47) ;  /* 0x000000001014794e */ /* 0x000fce0000000000 */
[----:B----4-:R-:W-:Y:S05]  /*0100*/  CALL.ABS.NOINC R8 ;  /* 0x0000000008007343 */ /* 0x010fea0003c00000 */
.L_x_47:
[----:B------:R-:W0:Y:S02]  /*0110*/  LDCU UR4, c[0x0][0x38c] ;  /* 0x00007180ff0477ac */ /* 0x000e240008000800 */
[----:B0-----:R-:W-:Y:S02]  /*0120*/  UISETP.NE.AND UP0, UPT, UR4, URZ, UPT ;  /* 0x000000ff0400728c */ /* 0x001fe4000bf05270 */
[----:B------:R-:W-:-:S07]  /*0130*/  UIMAD UR5, UR4, UR4, URZ ;  /* 0x00000004040572a4 */ /* 0x000fce000f8e02ff */
[----:B------:R-:W-:Y:S05]  /*0140*/  BRA.U !UP0, `(.L_x_48) ;  /* 0x0000001508247547 */ /* 0x000fea000b800000 */
[----:B------:R-:W0:Y:S01]  /*0150*/  LDC R22, c[0x0][0x388] ;  /* 0x0000e200ff167b82 */ /* 0x000e220000000800 */
[----:B------:R-:W-:Y:S01]  /*0160*/  UISETP.LT.U32.AND UP0, UPT, UR5, 0x1, UPT ;  /* 0x000000010500788c */ /* 0x000fe2000bf01070 */
[----:B------:R-:W-:-:S03]  /*0170*/  IMAD.MOV.U32 R19, RZ, RZ, RZ ;  /* 0x000000ffff137224 */ /* 0x000fc600078e00ff */
[----:B------:R-:W-:Y:S02]  /*0180*/  USEL UR4, UR5, 0x1, !UP0 ;  /* 0x0000000105047887 */ /* 0x000fe4000c000000 */
[----:B------:R-:W-:Y:S01]  /*0190*/  UISETP.GE.U32.AND UP0, UPT, UR5, 0x4, UPT ;  /* 0x000000040500788c */ /* 0x000fe2000bf06070 */
[----:B------:R-:W1:Y:S01]  /*01a0*/  LDC.64 R28, c[0x0][0x358] ;  /* 0x0000d600ff1c7b82 */ /* 0x000e620000000a00 */
[----:B0-----:R-:W-:-:S07]  /*01b0*/  IMAD R22, R22, UR5, RZ ;  /* 0x0000000516167c24 */ /* 0x001fce000f8e02ff */
[----:B------:R-:W-:Y:S05]  /*01c0*/  BRA.U !UP0, `(.L_x_49) ;  /* 0x0000000d08f87547 */ /* 0x000fea000b800000 */
[----:B------:R-:W-:Y:S01]  /*01d0*/  ULOP3.LUT UR4, UR4, 0xfffffffc, URZ, 0xc0, !UPT ;  /* 0xfffffffc04047892 */ /* 0x000fe2000f8ec0ff */
[----:B------:R-:W-:Y:S01]  /*01e0*/  HFMA2 R23, -RZ, RZ, 0, 5.9604644775390625e-08 ;  /* 0x00000001ff177431 */ /* 0x000fe200000001ff */
[----:B------:R-:W-:Y:S01]  /*01f0*/  BSSY.RECONVERGENT B7, `(.L_x_49) ;  /* 0x00000fb000077945 */ /* 0x000fe20003800200 */
[----:B------:R-:W-:Y:S01]  /*0200*/  IMAD.MOV.U32 R24, RZ, RZ, R22 ;  /* 0x000000ffff187224 */ /* 0x000fe200078e0016 */
[----:B------:R-:W-:Y:S02]  /*0210*/  UIADD3 UR5, UPT, UPT, -UR4, URZ, URZ ;  /* 0x000000ff04057290 */ /* 0x000fe4000fffe1ff */
[----:B------:R-:W-:-:S04]  /*0220*/  IMAD.U32 R19, RZ, RZ, UR4 ;  /* 0x00000004ff137e24 */ /* 0x000fc8000f8e00ff */
[----:B------:R-:W-:-:S07]  /*0230*/  IMAD.U32 R25, RZ, RZ, UR5 ;  /* 0x00000005ff197e24 */ /* 0x000fce000f8e00ff */
.L_x_62:
[----:B------:R-:W0:Y:S01]  /*0240*/  LDC R0, c[0x0][0x38c] ;  /* 0x0000e300ff007b82 */ /* 0x000e220000000800 */
[----:B------:R-:W-:Y:S01]  /*0250*/  VIADD R9, R23, 0xffffffff ;  /* 0xffffffff17097836 */ /* 0x000fe20000000000 */
[----:B------:R-:W-:Y:S01]  /*0260*/  BSSY.RECONVERGENT B6, `(.L_x_50) ;  /* 0x000002e000067945 */ /* 0x000fe20003800200 */
[----:B------:R-:W-:-:S03]  /*0270*/  VIADD R25, R25, 0x4 ;  /* 0x0000000419197836 */ /* 0x000fc60000000000 */
[----:B------:R-:W-:Y:S02]  /*0280*/  ISETP.GE.AND P2, PT, R9, RZ, PT ;  /* 0x000000ff0900720c */ /* 0x000fe40003f46270 */
[----:B------:R-:W-:-:S04]  /*0290*/  ISETP.NE.AND P3, PT, R25, RZ, PT ;  /* 0x000000ff1900720c */ /* 0x000fc80003f65270 */
[----:B------:R-:W-:Y:S02]  /*02a0*/  P2R R26, PR, RZ, 0x8 ;  /* 0x00000008ff1a7803 */ /* 0x000fe40000000000 */
[----:B0-----:R-:W-:-:S04]  /*02b0*/  IABS R3, R0 ;  /* 0x0000000000037213 */ /* 0x001fc80000000000 */
[----:B------:R-:W0:Y:S08]  /*02c0*/  I2F.RP R6, R3 ;  /* 0x0000000300067306 */ /* 0x000e300000209400 */
[----:B0-----:R-:W0:Y:S02]  /*02d0*/  MUFU.RCP R6, R6 ;  /* 0x0000000600067308 */ /* 0x001e240000001000 */
[----:B0-----:R-:W-:-:S06]  /*02e0*/  VIADD R4, R6, 0xffffffe ;  /* 0x0ffffffe06047836 */ /* 0x001fcc0000000000 */
[----:B------:R0:W2:Y:S02]  /*02f0*/  F2I.FTZ.U32.TRUNC.NTZ R5, R4 ;  /* 0x0000000400057305 */ /* 0x0000a4000021f000 */
[----:B0-----:R-:W-:Y:S02]  /*0300*/  IMAD.MOV.U32 R4, RZ, RZ, RZ ;  /* 0x000000ffff047224 */ /* 0x001fe400078e00ff */
[----:B--2---:R-:W-:-:S04]  /*0310*/  IMAD.MOV R8, RZ, RZ, -R5 ;  /* 0x000000ffff087224 */ /* 0x004fc800078e0a05 */
[----:B------:R-:W-:Y:S01]  /*0320*/  IMAD R7, R8, R3, RZ ;  /* 0x0000000308077224 */ /* 0x000fe200078e02ff */
[----:B------:R-:W-:-:S03]  /*0330*/  IABS R8, R9 ;  /* 0x0000000900087213 */ /* 0x000fc60000000000 */
[----:B------:R-:W-:-:S06]  /*0340*/  IMAD.HI.U32 R5, R5, R7, R4 ;  /* 0x0000000705057227 */ /* 0x000fcc00078e0004 */
[----:B------:R-:W-:-:S05]  /*0350*/  IMAD.HI.U32 R5, R5, R8, RZ ;  /* 0x0000000805057227 */ /* 0x000fca00078e00ff */
[----:B------:R-:W-:-:S05]  /*0360*/  IADD3 R6, PT, PT, -R5, RZ, RZ ;  /* 0x000000ff05067210 */ /* 0x000fca0007ffe1ff */
[----:B------:R-:W-:Y:S01]  /*0370*/  IMAD R4, R3, R6, R8 ;  /* 0x0000000603047224 */ /* 0x000fe200078e0208 */
[----:B------:R-:W-:-:S04]  /*0380*/  LOP3.LUT R6, RZ, R0, RZ, 0x33, !PT ;  /* 0x00000000ff067212 */ /* 0x000fc800078e33ff */
[----:B------:R-:W-:-:S13]  /*0390*/  ISETP.GT.U32.AND P0, PT, R3, R4, PT ;  /* 0x000000040300720c */ /* 0x000fda0003f04070 */
[----:B------:R-:W-:-:S04]  /*03a0*/  @!P0 IMAD.IADD R4, R4, 0x1, -R3 ;  /* 0x0000000104048824 */ /* 0x000fc800078e0a03 */
[----:B------:R-:W-:Y:S01]  /*03b0*/  IMAD.IADD R7, R4, 0x1, -R3 ;  /* 0x0000000104077824 */ /* 0x000fe200078e0a03 */
[----:B------:R-:W-:-:S04]  /*03c0*/  ISETP.GT.U32.AND P1, PT, R3, R4, PT ;  /* 0x000000040300720c */ /* 0x000fc80003f24070 */
[----:B------:R-:W-:Y:S02]  /*03d0*/  SEL R7, R7, R4, !P1 ;  /* 0x0000000407077207 */ /* 0x000fe40004800000 */
[----:B------:R-:W-:-:S03]  /*03e0*/  ISETP.NE.AND P1, PT, R0, RZ, PT ;  /* 0x000000ff0000720c */ /* 0x000fc60003f25270 */
[----:B------:R-:W-:-:S05]  /*03f0*/  @!P2 IMAD.MOV R7, RZ, RZ, -R7 ;  /* 0x000000ffff07a224 */ /* 0x000fca00078e0a07 */
[----:B------:R-:W-:-:S04]  /*0400*/  SEL R7, R6, R7, !P1 ;  /* 0x0000000706077207 */ /* 0x000fc80004800000 */
[----:B------:R-:W-:-:S13]  /*0410*/  ISETP.NE.AND P2, PT, R7, RZ, PT ;  /* 0x000000ff0700720c */ /* 0x000fda0003f45270 */
[----:B------:R-:W-:Y:S05]  /*0420*/  @P2 BRA `(.L_x_51) ;  /* 0x0000000000442947 */ /* 0x000fea0003800000 */
[----:B------:R-:W-:Y:S01]  /*0430*/  ISETP.GE.U32.AND P2, PT, R4, R3, PT ;  /* 0x000000030400720c */ /* 0x000fe20003f46070 */
[----:B------:R-:W-:Y:S01]  /*0440*/  @!P0 VIADD R5, R5, 0x1 ;  /* 0x0000000105058836 */ /* 0x000fe20000000000 */
[----:B------:R-:W-:Y:S01]  /*0450*/  LOP3.LUT R0, R9, R0, RZ, 0x3c, !PT ;  /* 0x0000000009007212 */ /* 0x000fe200078e3cff */
[----:B------:R-:W0:Y:S01]  /*0460*/  LDCU.64 UR4, c[0x4][0x8] ;  /* 0x01000100ff0477ac */ /* 0x000e220008000a00 */
[----:B------:R-:W-:Y:S01]  /*0470*/  MOV R8, 0x20 ;  /* 0x0000002000087802 */ /* 0x000fe20000000f00 */
[----:B------:R-:W-:Y:S01]  /*0480*/  IMAD.MOV.U32 R7, RZ, RZ, R2 ;  /* 0x000000ffff077224 */ /* 0x000fe200078e0002 */
[----:B------:R-:W-:-:S04]  /*0490*/  ISETP.GE.AND P3, PT, R0, RZ, PT ;  /* 0x000000ff0000720c */ /* 0x000fc80003f66270 */
[----:B------:R-:W2:Y:S03]  /*04a0*/  LDC.64 R8, c[0x4][R8] ;  /* 0x0100000008087b82 */ /* 0x000ea60000000a00 */
[----:B------:R-:W-:-:S06]  /*04b0*/  @P2 VIADD R5, R5, 0x1 ;  /* 0x0000000105052836 */ /* 0x000fcc0000000000 */
[----:B------:R-:W-:Y:S01]  /*04c0*/  @!P3 IMAD.MOV R5, RZ, RZ, -R5 ;  /* 0x000000ffff05b224 */ /* 0x000fe200078e0a05 */
[----:B0-----:R-:W-:-:S04]  /*04d0*/  MOV R4, UR4 ;  /* 0x0000000400047c02 */ /* 0x001fc80008000f00 */
[----:B------:R-:W-:Y:S01]  /*04e0*/  SEL R0, R6, R5, !P1 ;  /* 0x0000000506007207 */ /* 0x000fe20004800000 */
[----:B------:R-:W-:Y:S02]  /*04f0*/  IMAD.U32 R5, RZ, RZ, UR5 ;  /* 0x00000005ff057e24 */ /* 0x000fe4000f8e00ff */
[----:B------:R-:W-:Y:S02]  /*0500*/  IMAD.MOV.U32 R6, RZ, RZ, R18 ;  /* 0x000000ffff067224 */ /* 0x000fe400078e0012 */
[----:B------:R0:W-:Y:S05]  /*0510*/  STL [R1], R0 ;  /* 0x0000000001007387 */ /* 0x0001ea0000100800 */
[----:B------:R-:W-:-:S07]  /*0520*/  LEPC R20, `(.L_x_51) ;  /* 0x000000001014794e */ /* 0x000fce0000000000 */
[----:B012---:R-:W-:Y:S05]  /*0530*/  CALL.ABS.NOINC R8 ;  /* 0x0000000008007343 */ /* 0x007fea0003c00000 */
.L_x_51:
[----:B------:R-:W-:Y:S05]  /*0540*/  BSYNC.RECONVERGENT B6 ;  /* 0x0000000000067941 */ /* 0x000fea0003800200 */
.L_x_50:
[----:B------:R-:W0:Y:S01]  /*0550*/  LDC.64 R16, c[0x0][0x380] ;  /* 0x0000e000ff107b82 */ /* 0x000e220000000a00 */
[----:B-1----:R-:W-:Y:S02]  /*0560*/  R2UR UR4, R28 ;  /* 0x000000001c0472ca */ /* 0x002fe400000e0000 */
[----:B------:R-:W-:Y:S01]  /*0570*/  R2UR UR5, R29 ;  /* 0x000000001d0572ca */ /* 0x000fe200000e0000 */
[----:B0-----:R-:W-:-:S12]  /*0580*/  IMAD.WIDE R16, R24, 0x4, R16 ;  /* 0x0000000418107825 */ /* 0x001fd800078e0210 */
[----:B------:R-:W2:Y:S01]  /*0590*/  LDG.E R0, desc[UR4][R16.64] ;  /* 0x0000000410007981 */ /* 0x000ea2000c1e1900 */
[----:B------:R-:W-:Y:S01]  /*05a0*/  MOV R8, 0x20 ;  /* 0x0000002000087802 */ /* 0x000fe20000000f00 */
[----:B------:R-:W0:Y:S01]  /*05b0*/  LDCU.64 UR4, c[0x4][0x10] ;  /* 0x01000200ff0477ac */ /* 0x000e220008000a00 */
[----:B------:R-:W-:Y:S01]  /*05c0*/  IMAD.MOV.U32 R6, RZ, RZ, R18 ;  /* 0x000000ffff067224 */ /* 0x000fe200078e0012 */
[----:B------:R-:W-:-:S03]  /*05d0*/  MOV R7, R2 ;  /* 0x0000000200077202 */ /* 0x000fc60000000f00 */
[----:B------:R-:W1:Y:S01]  /*05e0*/  LDC.64 R8, c[0x4][R8] ;  /* 0x0100000008087b82 */ /* 0x000e620000000a00 */
[----:B0-----:R-:W-:Y:S02]  /*05f0*/  IMAD.U32 R4, RZ, RZ, UR4 ;  /* 0x00000004ff047e24 */ /* 0x001fe4000f8e00ff */
[----:B------:R-:W-:Y:S01]  /*0600*/  IMAD.U32 R5, RZ, RZ, UR5 ;  /* 0x00000005ff057e24 */ /* 0x000fe2000f8e00ff */
[----:B-12---:R0:W-:Y:S06]  /*0610*/  STL [R1], R0 ;  /* 0x0000000001007387 */ /* 0x0061ec0000100800 */
[----:B------:R-:W-:-:S07]  /*0620*/  LEPC R20, `(.L_x_52) ;  /* 0x000000001014794e */ /* 0x000fce0000000000 */
[----:B0-----:R-:W-:Y:S05]  /*0630*/  CALL.ABS.NOINC R8 ;  /* 0x0000000008007343 */ /* 0x001fea0003c00000 */
.L_x_52:
[----:B------:R-:W0:Y:S01]  /*0640*/  LDC R0, c[0x0][0x38c] ;  /* 0x0000e300ff007b82 */ /* 0x000e220000000800 */
[----:B------:R-:W-:Y:S01]  /*0650*/  IABS R6, R23 ;  /* 0x0000001700067213 */ /* 0x000fe20000000000 */
[----:B------:R-:W-:Y:S01]  /*0660*/  BSSY.RECONVERGENT B6, `(.L_x_53) ;  /* 0x000002a000067945 */ /* 0x000fe20003800200 */
[----:B------:R-:W-:Y:S02]  /*0670*/  ISETP.GE.AND P2, PT, R23, RZ, PT ;  /* 0x000000ff1700720c */ /* 0x000fe40003f46270 */
[----:B0-----:R-:W-:-:S04]  /*0680*/  IABS R3, R0 ;  /* 0x0000000000037213 */ /* 0x001fc80000000000 */
[----:B------:R-:W0:Y:S08]  /*0690*/  I2F.RP R7, R3 ;  /* 0x0000000300077306 */ /* 0x000e300000209400 */
[----:B0-----:R-:W0:Y:S02]  /*06a0*/  MUFU.RCP R7, R7 ;  /* 0x0000000700077308 */ /* 0x001e240000001000 */
[----:B0-----:R-:W-:Y:S01]  /*06b0*/  VIADD R8, R7, 0xffffffe ;  /* 0x0ffffffe07087836 */ /* 0x001fe20000000000 */
[----:B------:R-:W-:-:S05]  /*06c0*/  LOP3.LUT R7, RZ, R0, RZ, 0x33, !PT ;  /* 0x00000000ff077212 */ /* 0x000fca00078e33ff */
[----:B------:R-:W0:Y:S02]  /*06d0*/  F2I.FTZ.U32.TRUNC.NTZ R5, R8 ;  /* 0x0000000800057305 */ /* 0x000e24000021f000 */
[----:B0-----:R-:W-:-:S04]  /*06e0*/  IMAD.MOV R4, RZ, RZ, -R5 ;  /* 0x000000ffff047224 */ /* 0x001fc800078e0a05 */
[----:B------:R-:W-:Y:S02]  /*06f0*/  IMAD R9, R4, R3, RZ ;  /* 0x0000000304097224 */ /* 0x000fe400078e02ff */
[----:B------:R-:W-:-:S04]  /*0700*/  IMAD.MOV.U32 R4, RZ, RZ, RZ ;  /* 0x000000ffff047224 */ /* 0x000fc800078e00ff */
[----:B------:R-:W-:-:S06]  /*0710*/  IMAD.HI.U32 R9, R5, R9, R4 ;  /* 0x0000000905097227 */ /* 0x000fcc00078e0004 */
[----:B------:R-:W-:-:S04]  /*0720*/  IMAD.HI.U32 R4, R9, R6, RZ ;  /* 0x0000000609047227 */ /* 0x000fc800078e00ff */
[----:B------:R-:W-:-:S04]  /*0730*/  IMAD.MOV R5, RZ, RZ, -R4 ;  /* 0x000000ffff057224 */ /* 0x000fc800078e0a04 */
[----:B------:R-:W-:-:S05]  /*0740*/  IMAD R6, R3, R5, R6 ;  /* 0x0000000503067224 */ /* 0x000fca00078e0206 */
[----:B------:R-:W-:-:S13]  /*0750*/  ISETP.GT.U32.AND P0, PT, R3, R6, PT ;  /* 0x000000060300720c */ /* 0x000fda0003f04070 */
[----:B------:R-:W-:-:S04]  /*0760*/  @!P0 IMAD.IADD R6, R6, 0x1, -R3 ;  /* 0x0000000106068824 */ /* 0x000fc800078e0a03 */
[----:B------:R-:W-:Y:S01]  /*0770*/  IMAD.IADD R5, R6, 0x1, -R3 ;  /* 0x0000000106057824 */ /* 0x000fe200078e0a03 */
[----:B------:R-:W-:-:S04]  /*0780*/  ISETP.GT.U32.AND P1, PT, R3, R6, PT ;  /* 0x000000060300720c */ /* 0x000fc80003f24070 */
[----:B------:R-:W-:Y:S02]  /*0790*/  SEL R5, R5, R6, !P1 ;  /* 0x0000000605057207 */ /* 0x000fe40004800000 */
[----:B------:R-:W-:Y:S02]  /*07a0*/  ISETP.NE.AND P1, PT, R0, RZ, PT ;  /* 0x000000ff0000720c */ /* 0x000fe40003f25270 */
[----:B------:R-:W-:-:S04]  /*07b0*/  @!P2 IADD3 R5, PT, PT, -R5, RZ, RZ ;  /* 0x000000ff0505a210 */ /* 0x000fc80007ffe1ff */
        /* <DEDUP_REMOVED lines=10> */
[----:B------:R-:W1:Y:S03]  /*0860*/  LDC.64 R8, c[0x4][R8] ;  /* 0x0100000008087b82 */ /* 0x000e660000000a00 */
[----:B------:R-:W-:-:S06]  /*0870*/  @P2 VIADD R4, R4, 0x1 ;  /* 0x0000000104042836 */ /* 0x000fcc0000000000 */
[----:B------:R-:W-:Y:S02]  /*0880*/  @!P3 IMAD.MOV R4, RZ, RZ, -R4 ;  /* 0x000000ffff04b224 */ /* 0x000fe400078e0a04 */
[----:B0-----:R-:W-:-:S03]  /*0890*/  IMAD.U32 R5, RZ, RZ, UR5 ;  /* 0x00000005ff057e24 */ /* 0x001fc6000f8e00ff */
[----:B------:R-:W-:Y:S01]  /*08a0*/  SEL R0, R7, R4, !P1 ;  /* 0x0000000407007207 */ /* 0x000fe20004800000 */
[----:B------:R-:W-:Y:S01]  /*08b0*/  IMAD.U32 R4, RZ, RZ, UR4 ;  /* 0x00000004ff047e24 */ /* 0x000fe2000f8e00ff */
[----:B------:R-:W-:-:S03]  /*08c0*/  MOV R7, R2 ;  /* 0x0000000200077202 */ /* 0x000fc60000000f00 */
[----:B------:R0:W-:Y:S04]  /*08d0*/  STL [R1], R0 ;  /* 0x0000000001007387 */ /* 0x0001e80000100800 */
[----:B------:R-:W-:-:S07]  /*08e0*/  LEPC R20, `(.L_x_54) ;  /* 0x000000001014794e */ /* 0x000fce0000000000 */
[----:B01----:R-:W-:Y:S05]  /*08f0*/  CALL.ABS.NOINC R8 ;  /* 0x0000000008007343 */ /* 0x003fea0003c00000 */
.L_x_54:
[----:B------:R-:W-:Y:S05]  /*0900*/  BSYNC.RECONVERGENT B6 ;  /* 0x0000000000067941 */ /* 0x000fea0003800200 */
.L_x_53:
[----:B------:R-:W-:Y:S02]  /*0910*/  R2UR UR4, R28 ;  /* 0x000000001c0472ca */ /* 0x000fe400000e0000 */
[----:B------:R-:W-:-:S13]  /*0920*/  R2UR UR5, R29 ;  /* 0x000000001d0572ca */ /* 0x000fda00000e0000 */
[----:B------:R-:W2:Y:S01]  /*0930*/  LDG.E R0, desc[UR4][R16.64+0x4] ;  /* 0x0000040410007981 */ /* 0x000ea2000c1e1900 */
[----:B------:R-:W-:Y:S01]  /*0940*/  MOV R8, 0x20 ;  /* 0x0000002000087802 */ /* 0x000fe20000000f00 */
[----:B------:R-:W0:Y:S01]  /*0950*/  LDCU.64 UR4, c[0x4][0x10] ;  /* 0x01000200ff0477ac */ /* 0x000e220008000a00 */
[----:B------:R-:W-:Y:S02]  /*0960*/  IMAD.MOV.U32 R6, RZ, RZ, R18 ;  /* 0x000000ffff067224 */ /* 0x000fe400078e0012 */
[----:B------:R-:W-:Y:S02]  /*0970*/  IMAD.MOV.U32 R7, RZ, RZ, R2 ;  /* 0x000000ffff077224 */ /* 0x000fe400078e0002 */
[----:B------:R-:W1:Y:S01]  /*0980*/  LDC.64 R8, c[0x4][R8] ;  /* 0x0100000008087b82 */ /* 0x000e620000000a00 */
[----:B0-----:R-:W-:Y:S02]  /*0990*/  IMAD.U32 R4, RZ, RZ, UR4 ;  /* 0x00000004ff047e24 */ /* 0x001fe4000f8e00ff */
[----:B------:R-:W-:Y:S01]  /*09a0*/  IMAD.U32 R5, RZ, RZ, UR5 ;  /* 0x00000005ff057e24 */ /* 0x000fe2000f8e00ff */
[----:B-12---:R0:W-:Y:S06]  /*09b0*/  STL [R1], R0 ;  /* 0x0000000001007387 */ /* 0x0061ec0000100800 */
[----:B------:R-:W-:-:S07]  /*09c0*/  LEPC R20, `(.L_x_55) ;  /* 0x000000001014794e */ /* 0x000fce0000000000 */
[----:B0-----:R-:W-:Y:S05]  /*09d0*/  CALL.ABS.NOINC R8 ;  /* 0x0000000008007343 */ /* 0x001fea0003c00000 */
.L_x_55:
[----:B------:R-:W0:Y:S01]  /*09e0*/  LDC R3, c[0x0][0x38c] ;  /* 0x0000e300ff037b82 */ /* 0x000e220000000800 */
[----:B------:R-:W-:Y:S01]  /*09f0*/  IADD3 R8, PT, PT, R23, 0x1, RZ ;  /* 0x0000000117087810 */ /* 0x000fe20007ffe0ff */
[----:B------:R-:W-:Y:S01]  /*0a00*/  IMAD.MOV.U32 R4, RZ, RZ, RZ ;  /* 0x000000ffff047224 */ /* 0x000fe200078e00ff */
[----:B------:R-:W-:Y:S02]  /*0a10*/  BSSY.RECONVERGENT B6, `(.L_x_56) ;  /* 0x000002b000067945 */ /* 0x000fe40003800200 */
[----:B------:R-:W-:Y:S02]  /*0a20*/  IABS R10, R8 ;  /* 0x00000008000a7213 */ /* 0x000fe40000000000 */
[----:B------:R-:W-:Y:S02]  /*0a30*/  ISETP.GE.AND P2, PT, R8, RZ, PT ;  /* 0x000000ff0800720c */ /* 0x000fe40003f46270 */
[----:B0-----:R-:W-:-:S04]  /*0a40*/  IABS R0, R3 ;  /* 0x0000000300007213 */ /* 0x001fc80000000000 */
[----:B------:R-:W0:Y:S08]  /*0a50*/  I2F.RP R6, R0 ;  /* 0x0000000000067306 */ /* 0x000e300000209400 */
[----:B0-----:R-:W0:Y:S02]  /*0a60*/  MUFU.RCP R6, R6 ;  /* 0x0000000600067308 */ /* 0x001e240000001000 */
[----:B0-----:R-:W-:-:S06]  /*0a70*/  VIADD R7, R6, 0xffffffe ;  /* 0x0ffffffe06077836 */ /* 0x001fcc0000000000 */
[----:B------:R0:W1:Y:S02]  /*0a80*/  F2I.FTZ.U32.TRUNC.NTZ R5, R7 ;  /* 0x0000000700057305 */ /* 0x000064000021f000 */
[----:B0-----:R-:W-:Y:S01]  /*0a90*/  LOP3.LUT R7, RZ, R3, RZ, 0x33, !PT ;  /* 0x00000003ff077212 */ /* 0x001fe200078e33ff */
[----:B-1----:R-:W-:-:S04]  /*0aa0*/  IMAD.MOV R9, RZ, RZ, -R5 ;  /* 0x000000ffff097224 */ /* 0x002fc800078e0a05 */
[----:B------:R-:W-:-:S04]  /*0ab0*/  IMAD R9, R9, R0, RZ ;  /* 0x0000000009097224 */ /* 0x000fc800078e02ff */
[----:B------:R-:W-:-:S04]  /*0ac0*/  IMAD.HI.U32 R4, R5, R9, R4 ;  /* 0x0000000905047227 */ /* 0x000fc800078e0004 */
[----:B------:R-:W-:-:S04]  /*0ad0*/  IMAD.MOV.U32 R5, RZ, RZ, R10 ;  /* 0x000000ffff057224 */ /* 0x000fc800078e000a */
        /* <DEDUP_REMOVED lines=14> */
[----:B------:R-:W0:Y:S01]  /*0bc0*/  LDCU.64 UR4, c[0x4][0x8] ;  /* 0x01000100ff0477ac */ /* 0x000e220008000a00 */
[----:B------:R-:W-:Y:S01]  /*0bd0*/  LOP3.LUT R3, R8, R3, RZ, 0x3c, !PT ;  /* 0x0000000308037212 */ /* 0x000fe200078e3cff */
[----:B------:R-:W-:Y:S01]  /*0be0*/  IMAD.MOV.U32 R6, RZ, RZ, R18 ;  /* 0x000000ffff067224 */ /* 0x000fe200078e0012 */
[----:B------:R-:W-:Y:S02]  /*0bf0*/  @!P0 IADD3 R4, PT, PT, R4, 0x1, RZ ;  /* 0x0000000104048810 */ /* 0x000fe40007ffe0ff */
[----:B------:R-:W-:Y:S02]  /*0c00*/  ISETP.GE.AND P3, PT, R3, RZ, PT ;  /* 0x000000ff0300720c */ /* 0x000fe40003f66270 */
[----:B------:R-:W-:-:S05]  /*0c10*/  MOV R8, 0x20 ;  /* 0x0000002000087802 */ /* 0x000fca0000000f00 */
[----:B------:R-:W-:Y:S01]  /*0c20*/  @P2 VIADD R4, R4, 0x1 ;  /* 0x0000000104042836 */ /* 0x000fe20000000000 */
[----:B------:R-:W1:Y:S05]  /*0c30*/  LDC.64 R8, c[0x4][R8] ;  /* 0x0100000008087b82 */ /* 0x000e6a0000000a00 */
[----:B------:R-:W-:Y:S02]  /*0c40*/  @!P3 IMAD.MOV R4, RZ, RZ, -R4 ;  /* 0x000000ffff04b224 */ /* 0x000fe400078e0a04 */
[----:B0-----:R-:W-:-:S03]  /*0c50*/  IMAD.U32 R5, RZ, RZ, UR5 ;  /* 0x00000005ff057e24 */ /* 0x001fc6000f8e00ff */
[----:B------:R-:W-:Y:S01]  /*0c60*/  SEL R0, R7, R4, !P1 ;  /* 0x0000000407007207 */ /* 0x000fe20004800000 */
[----:B------:R-:W-:Y:S02]  /*0c70*/  IMAD.U32 R4, RZ, RZ, UR4 ;  /* 0x00000004ff047e24 */ /* 0x000fe4000f8e00ff */
[----:B------:R-:W-:Y:S02]  /*0c80*/  IMAD.MOV.U32 R7, RZ, RZ, R2 ;  /* 0x000000ffff077224 */ /* 0x000fe400078e0002 */
[----:B------:R0:W-:Y:S05]  /*0c90*/  STL [R1], R0 ;  /* 0x0000000001007387 */ /* 0x0001ea0000100800 */
[----:B------:R-:W-:-:S07]  /*0ca0*/  LEPC R20, `(.L_x_57) ;  /* 0x000000001014794e */ /* 0x000fce0000000000 */
[----:B01----:R-:W-:Y:S05]  /*0cb0*/  CALL.ABS.NOINC R8 ;  /* 0x0000000008007343 */ /* 0x003fea0003c00000 */
.L_x_57:
[----:B------:R-:W-:Y:S05]  /*0cc0*/  BSYNC.RECONVERGENT B6 ;  /* 0x0000000000067941 */ /* 0x000fea0003800200 */
.L_x_56:
        /* <DEDUP_REMOVED lines=8> */
[----:B0-----:R-:W-:Y:S01]  /*0d50*/  MOV R4, UR4 ;  /* 0x0000000400047c02 */ /* 0x001fe20008000f00 */
[----:B------:R-:W-:Y:S01]  /*0d60*/  IMAD.U32 R5, RZ, RZ, UR5 ;  /* 0x00000005ff057e24 */ /* 0x000fe2000f8e00ff */
[----:B-12---:R0:W-:Y:S06]  /*0d70*/  STL [R1], R0 ;  /* 0x0000000001007387 */ /* 0x0061ec0000100800 */
[----:B------:R-:W-:-:S07]  /*0d80*/  LEPC R20, `(.L_x_58) ;  /* 0x000000001014794e */ /* 0x000fce0000000000 */
[----:B0-----:R-:W-:Y:S05]  /*0d90*/  CALL.ABS.NOINC R8 ;  /* 0x0000000008007343 */ /* 0x001fea0003c00000 */
.L_x_58:
[----:B------:R-:W0:Y:S01]  /*0da0*/  LDC R3, c[0x0][0x38c] ;  /* 0x0000e300ff037b82 */ /* 0x000e220000000800 */
[----:B------:R-:W-:Y:S02]  /*0db0*/  HFMA2 R4, -RZ, RZ, 0, 0 ;  /* 0x00000000ff047431 */ /* 0x000fe400000001ff */
[----:B------:R-:W-:Y:S01]  /*0dc0*/  VIADD R8, R23, 0x2 ;  /* 0x0000000217087836 */ /* 0x000fe20000000000 */
[----:B------:R-:W-:Y:S04]  /*0dd0*/  BSSY.RECONVERGENT B6, `(.L_x_59) ;  /* 0x000002b000067945 */ /* 0x000fe80003800200 */
[----:B------:R-:W-:Y:S02]  /*0de0*/  IABS R10, R8 ;  /* 0x00000008000a7213 */ /* 0x000fe40000000000 */
[----:B------:R-:W-:-:S02]  /*0df0*/  ISETP.GE.AND P2, PT, R8, RZ, PT ;  /* 0x000000ff0800720c */ /* 0x000fc40003f46270 */
        /* <DEDUP_REMOVED lines=31> */
[----:B------:R-:W-:-:S06]  /*0ff0*/  @P2 IADD3 R4, PT, PT, R4, 0x1, RZ ;  /* 0x0000000104042810 */ /* 0x000fcc0007ffe0ff */
        /* <DEDUP_REMOVED lines=8> */
.L_x_60:
[----:B------:R-:W-:Y:S05]  /*1080*/  BSYNC.RECONVERGENT B6 ;  /* 0x0000000000067941 */ /* 0x000fea0003800200 */
.L_x_59:
        /* <DEDUP_REMOVED lines=8> */
[----:B0-----:R-:W-:Y:S01]  /*1110*/  IMAD.U32 R4, RZ, RZ, UR4 ;  /* 0x00000004ff047e24 */ /* 0x001fe2000f8e00ff */
[----:B------:R-:W-:Y:S01]  /*1120*/  MOV R5, UR5 ;  /* 0x0000000500057c02 */ /* 0x000fe20008000f00 */
[----:B-12---:R0:W-:Y:S06]  /*1130*/  STL [R1], R16 ;  /* 0x0000001001007387 */ /* 0x0061ec0000100800 */
[----:B------:R-:W-:-:S07]  /*1140*/  LEPC R20, `(.L_x_61) ;  /* 0x000000001014794e */ /* 0x000fce0000000000 */
[----:B0-----:R-:W-:Y:S05]  /*1150*/  CALL.ABS.NOINC R8 ;  /* 0x0000000008007343 */ /* 0x001fea0003c00000 */
.L_x_61:
[----:B------:R-:W-:Y:S01]  /*1160*/  ISETP.NE.AND P6, PT, R26, RZ, PT ;  /* 0x000000ff1a00720c */ /* 0x000fe20003fc5270 */
[----:B------:R-:W-:Y:S02]  /*1170*/  VIADD R23, R23, 0x4 ;  /* 0x0000000417177836 */ /* 0x000fe40000000000 */
[----:B------:R-:W-:-:S10]  /*1180*/  VIADD R24, R24, 0x4 ;  /* 0x0000000418187836 */ /* 0x000fd40000000000 */
[----:B------:R-:W-:Y:S05]  /*1190*/  @P6 BRA `(.L_x_62) ;  /* 0xfffffff000286947 */ /* 0x000fea000383ffff */
[----:B------:R-:W-:Y:S05]  /*11a0*/  BSYNC.RECONVERGENT B7 ;  /* 0x0000000000077941 */ /* 0x000fea0003800200 */
.L_x_49:
[----:B------:R-:W0:Y:S02]  /*11b0*/  LDCU UR4, c[0x0][0x38c] ;  /* 0x00007180ff0477ac */ /* 0x000e240008000800 */
[----:B0-----:R-:W-:-:S04]  /*11c0*/  UIMAD UR4, UR4, UR4, URZ ;  /* 0x00000004040472a4 */ /* 0x001fc8000f8e02ff */
[----:B------:R-:W-:-:S04]  /*11d0*/  UISETP.LT.U32.AND UP0, UPT, UR4, 0x1, UPT ;  /* 0x000000010400788c */ /* 0x000fc8000bf01070 */
[----:B------:R-:W-:-:S04]  /*11e0*/  USEL UR4, UR4, 0x1, !UP0 ;  /* 0x0000000104047887 */ /* 0x000fc8000c000000 */
[----:B------:R-:W-:-:S04]  /*11f0*/  ULOP3.LUT UR4, UR4, 0x1, URZ, 0xc0, !UPT ;  /* 0x0000000104047892 */ /* 0x000fc8000f8ec0ff */
[----:B------:R-:W-:-:S09]  /*1200*/  UISETP.NE.U32.AND UP0, UPT, UR4, 0x1, UPT ;  /* 0x000000010400788c */ /* 0x000fd2000bf05070 */
[----:B------:R-:W-:Y:S05]  /*1210*/  BRA.U UP0, `(.L_x_48) ;  /* 0x0000000100f07547 */ /* 0x000fea000b800000 */
[----:B------:R-:W0:Y:S01]  /*1220*/  LDC R6, c[0x0][0x38c] ;  /* 0x0000e300ff067b82 */ /* 0x000e220000000800 */
[----:B------:R-:W-:Y:S01]  /*1230*/  HFMA2 R4, -RZ, RZ, 0, 0 ;  /* 0x00000000ff047431 */ /* 0x000fe200000001ff */
[----:B------:R-:W-:Y:S02]  /*1240*/  IABS R9, R19 ;  /* 0x0000001300097213 */ /* 0x000fe40000000000 */
[----:B------:R-:W-:Y:S02]  /*1250*/  ISETP.GE.AND P2, PT, R19, RZ, PT ;  /* 0x000000ff1300720c */ /* 0x000fe40003f46270 */
[----:B0-----:R-:W-:-:S04]  /*1260*/  IABS R8, R6 ;  /* 0x0000000600087213 */ /* 0x001fc80000000000 */
[----:B------:R-:W0:Y:S08]  /*1270*/  I2F.RP R7, R8 ;  /* 0x0000000800077306 */ /* 0x000e300000209400 */
[----:B0-----:R-:W0:Y:S02]  /*1280*/  MUFU.RCP R7, R7 ;  /* 0x0000000700077308 */ /* 0x001e240000001000 */
[----:B0-----:R-:W-:-:S06]  /*1290*/  VIADD R5, R7, 0xffffffe ;  /* 0x0ffffffe07057836 */ /* 0x001fcc0000000000 */
[----:B------:R-:W0:Y:S02]  /*12a0*/  F2I.FTZ.U32.TRUNC.NTZ R5, R5 ;  /* 0x0000000500057305 */ /* 0x000e24000021f000 */
[----:B0-----:R-:W-:-:S04]  /*12b0*/  IMAD.MOV R3, RZ, RZ, -R5 ;  /* 0x000000ffff037224 */ /* 0x001fc800078e0a05 */
[----:B------:R-:W-:-:S04]  /*12c0*/  IMAD R3, R3, R8, RZ ;  /* 0x0000000803037224 */ /* 0x000fc800078e02ff */
[----:B------:R-:W-:Y:S01]  /*12d0*/  IMAD.HI.U32 R0, R5, R3, R4 ;  /* 0x0000000305007227 */ /* 0x000fe200078e0004 */
[----:B------:R-:W-:-:S03]  /*12e0*/  LOP3.LUT R5, RZ, R6, RZ, 0x33, !PT ;  /* 0x00000006ff057212 */ /* 0x000fc600078e33ff */
        /* <DEDUP_REMOVED lines=18> */
[----:B------:R-:W-:Y:S02]  /*1410*/  IMAD.MOV.U32 R6, RZ, RZ, R18 ;  /* 0x000000ffff067224 */ /* 0x000fe400078e0012 */
[----:B------:R-:W-:Y:S01]  /*1420*/  ISETP.GE.AND P3, PT, R3, RZ, PT ;  /* 0x000000ff0300720c */ /* 0x000fe20003f66270 */
[----:B------:R-:W-:Y:S01]  /*1430*/  IMAD.MOV.U32 R7, RZ, RZ, R2 ;  /* 0x000000ffff077224 */ /* 0x000fe200078e0002 */
[----:B------:R-:W-:-:S04]  /*1440*/  MOV R3, 0x20 ;  /* 0x0000002000037802 */ /* 0x000fc80000000f00 */
[----:B------:R2:W3:Y:S01]  /*1450*/  LDC.64 R8, c[0x4][R3] ;  /* 0x0100000003087b82 */ /* 0x0004e20000000a00 */
[----:B------:R-:W-:-:S06]  /*1460*/  @P2 IADD3 R0, PT, PT, R0, 0x1, RZ ;  /* 0x0000000100002810 */ /* 0x000fcc0007ffe0ff */
[----:B------:R-:W-:Y:S02]  /*1470*/  @!P3 IMAD.MOV R0, RZ, RZ, -R0 ;  /* 0x000000ffff00b224 */ /* 0x000fe400078e0a00 */
[----:B0-----:R-:W-:-:S03]  /*1480*/  IMAD.U32 R4, RZ, RZ, UR4 ;  /* 0x00000004ff047e24 */ /* 0x001fc6000f8e00ff */
[----:B------:R-:W-:Y:S01]  /*1490*/  SEL R0, R5, R0, !P1 ;  /* 0x0000000005007207 */ /* 0x000fe20004800000 */
[----:B------:R-:W-:-:S04]  /*14a0*/  IMAD.U32 R5, RZ, RZ, UR5 ;  /* 0x00000005ff057e24 */ /* 0x000fc8000f8e00ff */
[----:B------:R2:W-:Y:S03]  /*14b0*/  STL [R1], R0 ;  /* 0x0000000001007387 */ /* 0x0005e60000100800 */
[----:B------:R-:W-:-:S07]  /*14c0*/  LEPC R20, `(.L_x_63) ;  /* 0x000000001014794e */ /* 0x000fce0000000000 */
[----:B-123--:R-:W-:Y:S05]  /*14d0*/  CALL.ABS.NOINC R8 ;  /* 0x0000000008007343 */ /* 0x00efea0003c00000 */
.L_x_63:
[----:B------:R-:W0:Y:S01]  /*14e0*/  LDC.64 R8, c[0x0][0x380] ;  /* 0x0000e000ff087b82 */ /* 0x000e220000000a00 */
[----:B-1----:R-:W-:Y:S01]  /*14f0*/  R2UR UR4, R28 ;  /* 0x000000001c0472ca */ /* 0x002fe200000e0000 */
[----:B------:R-:W-:Y:S01]  /*1500*/  IMAD.IADD R19, R19, 0x1, R22 ;  /* 0x0000000113137824 */ /* 0x000fe200078e0216 */
[----:B------:R-:W-:-:S03]  /*1510*/  R2UR UR5, R29 ;  /* 0x000000001d0572ca */ /* 0x000fc600000e0000 */
[----:B0-----:R-:W-:-:S10]  /*1520*/  IMAD.WIDE R8, R19, 0x4, R8 ;  /* 0x0000000413087825 */ /* 0x001fd400078e0208 */
[----:B------:R-:W2:Y:S01]  /*1530*/  LDG.E R8, desc[UR4][R8.64] ;  /* 0x0000000408087981 */ /* 0x000ea2000c1e1900 */
[----:B------:R-:W-:Y:S01]  /*1540*/  MOV R0, 0x20 ;  /* 0x0000002000007802 */ /* 0x000fe20000000f00 */
[----:B------:R-:W0:Y:S01]  /*1550*/  LDCU.64 UR4, c[0x4][0x10] ;  /* 0x01000200ff0477ac */ /* 0x000e220008000a00 */
[----:B------:R-:W-:Y:S02]  /*1560*/  IMAD.MOV.U32 R6, RZ, RZ, R18 ;  /* 0x000000ffff067224 */ /* 0x000fe400078e0012 */
[----:B------:R1:W3:Y:S01]  /*1570*/  LDC.64 R10, c[0x4][R0] ;  /* 0x01000000000a7b82 */ /* 0x0002e20000000a00 */
[----:B------:R-:W-:Y:S01]  /*1580*/  IMAD.MOV.U32 R7, RZ, RZ, R2 ;  /* 0x000000ffff077224 */ /* 0x000fe200078e0002 */
[----:B0-----:R-:W-:Y:S01]  /*1590*/  MOV R4, UR4 ;  /* 0x0000000400047c02 */ /* 0x001fe20008000f00 */
[----:B------:R-:W-:Y:S01]  /*15a0*/  IMAD.U32 R5, RZ, RZ, UR5 ;  /* 0x00000005ff057e24 */ /* 0x000fe2000f8e00ff */
[----:B--23--:R1:W-:Y:S06]  /*15b0*/  STL [R1], R8 ;  /* 0x0000000801007387 */ /* 0x00c3ec0000100800 */
[----:B------:R-:W-:-:S07]  /*15c0*/  LEPC R20, `(.L_x_48) ;  /* 0x000000001014794e */ /* 0x000fce0000000000 */
[----:B-1----:R-:W-:Y:S05]  /*15d0*/  CALL.ABS.NOINC R10 ;  /* 0x000000000a007343 */ /* 0x002fea0003c00000 */
.L_x_48:
[----:B------:R-:W-:Y:S01]  /*15e0*/  MOV R0, 0x20 ;  /* 0x0000002000007802 */ /* 0x000fe20000000f00 */
[----:B------:R-:W0:Y:S01]  /*15f0*/  LDCU.64 UR4, c[0x4][0x18] ;  /* 0x01000300ff0477ac */ /* 0x000e220008000a00 */
[----:B------:R-:W-:Y:S02]  /*1600*/  CS2R R6, SRZ ;  /* 0x0000000000067805 */ /* 0x000fe4000001ff00 */
[----:B------:R2:W3:Y:S01]  /*1610*/  LDC.64 R2, c[0x4][R0] ;  /* 0x0100000000027b82 */ /* 0x0004e20000000a00 */
[----:B0-----:R-:W-:Y:S02]  /*1620*/  IMAD.U32 R4, RZ, RZ, UR4 ;  /* 0x00000004ff047e24 */ /* 0x001fe4000f8e00ff */
[----:B--2---:R-:W-:-:S07]  /*1630*/  IMAD.U32 R5, RZ, RZ, UR5 ;  /* 0x00000005ff057e24 */ /* 0x004fce000f8e00ff */
[----:B------:R-:W-:-:S07]  /*1640*/  LEPC R20, `(.L_x_64) ;  /* 0x000000001014794e */ /* 0x000fce0000000000 */
[----:B-1-3--:R-:W-:Y:S05]  /*1650*/  CALL.ABS.NOINC R2 ;  /* 0x0000000002007343 */ /* 0x00afea0003c00000 */
.L_x_64:
[----:B------:R-:W-:Y:S05]  /*1660*/  EXIT ;  /* 0x000000000000794d */ /* 0x000fea0003800000 */
.L_x_65:
        /* <DEDUP_REMOVED lines=9> */
.L_x_95:


//--------------------- .text._Z22init_zero_level_parentPiPKiS1_i --------------------------
	.section	.text._Z22init_zero_level_parentPiPKiS1_i,"ax",@progbits
	.align	128
        .global         _Z22init_zero_level_parentPiPKiS1_i
        .type           _Z22init_zero_level_parentPiPKiS1_i,@function
        .size           _Z22init_zero_level_parentPiPKiS1_i,(.L_x_91 - _Z22init_zero_level_parentPiPKiS1_i)
        .other          _Z22init_zero_level_parentPiPKiS1_i,@"STO_CUDA_ENTRY STV_DEFAULT"
_Z22init_zero_level_parentPiPKiS1_i:
.text._Z22init_zero_level_parentPiPKiS1_i:
        /* <DEDUP_REMOVED lines=9> */
[----:B------:R-:W-:Y:S01]  /*0090*/  FFMA R5, R2, R5, R2 ;  /* 0x0000000502057223 */ /* 0x000fe20000000002 */
[----:B------:R-:W-:-:S03]  /*00a0*/  IMAD.U32 R2, RZ, RZ, UR4 ;  /* 0x00000004ff027e24 */ /* 0x000fc6000f8e00ff */
[----:B------:R-:W-:-:S04]  /*00b0*/  FFMA R4, R0, R5, RZ ;  /* 0x0000000500047223 */ /* 0x000fc800000000ff */
[----:B------:R-:W-:-:S04]  /*00c0*/  FFMA R6, -R3, R4, R0 ;  /* 0x0000000403067223 */ /* 0x000fc80000000100 */
[----:B------:R-:W-:Y:S01]  /*00d0*/  FFMA R6, R5, R6, R4 ;  /* 0x0000000605067223 */ /* 0x000fe20000000004 */
[----:B-1----:R-:W-:Y:S06]  /*00e0*/  @!P0 BRA `(.L_x_66) ;  /* 0x00000000000c8947 */ /* 0x002fec0003800000 */
[----:B------:R-:W-:-:S07]  /*00f0*/  MOV R4, 0x110 ;  /* 0x0000011000047802 */ /* 0x000fce0000000f00 */
[----:B------:R-:W-:Y:S05]  /*0100*/  CALL.REL.NOINC `($__internal_3_$__cuda_sm3x_div_rn_noftz_f32_slowpath) ;  /* 0x00000000009c7944 */ /* 0x000fea0003c00000 */
[----:B------:R-:W-:-:S07]  /*0110*/  IMAD.MOV.U32 R6, RZ, RZ, R0 ;  /* 0x000000ffff067224 */ /* 0x000fce00078e0000 */
.L_x_66:
[----:B------:R-:W0:Y:S01]  /*0120*/  F2I.CEIL.NTZ R6, R6 ;  /* 0x0000000600067305 */ /* 0x000e22000020b100 */
[----:B------:R-:W1:Y:S01]  /*0130*/  S2R R7, SR_CTAID.X ;  /* 0x0000000000077919 */ /* 0x000e620000002500 */
[----:B------:R-:W2:Y:S01]  /*0140*/  LDCU.64 UR6, c[0x0][0x358] ;  /* 0x00006b00ff0677ac */ /* 0x000ea20008000a00 */
[----:B------:R-:W3:Y:S05]  /*0150*/  S2R R9, SR_TID.X ;  /* 0x0000000000097919 */ /* 0x000eea0000002100 */
[----:B0-----:R-:W0:Y:S01]  /*0160*/  I2F.U32.RP R0, R6 ;  /* 0x0000000600007306 */ /* 0x001e220000209000 */
[----:B------:R-:W-:Y:S01]  /*0170*/  IMAD.MOV R3, RZ, RZ, -R6 ;  /* 0x000000ffff037224 */ /* 0x000fe200078e0a06 */
[----:B------:R-:W-:-:S06]  /*0180*/  ISETP.NE.U32.AND P2, PT, R6, RZ, PT ;  /* 0x000000ff0600720c */ /* 0x000fcc0003f45070 */
[----:B0-----:R-:W0:Y:S02]  /*0190*/  MUFU.RCP R0, R0 ;  /* 0x0000000000007308 */ /* 0x001e240000001000 */
[----:B0-----:R-:W-:-:S06]  /*01a0*/  VIADD R4, R0, 0xffffffe ;  /* 0x0ffffffe00047836 */ /* 0x001fcc0000000000 */
[----:B------:R0:W4:Y:S02]  /*01b0*/  F2I.FTZ.U32.TRUNC.NTZ R5, R4 ;  /* 0x0000000400057305 */ /* 0x000124000021f000 */
[----:B0-----:R-:W-:Y:S02]  /*01c0*/  IMAD.MOV.U32 R4, RZ, RZ, RZ ;  /* 0x000000ffff047224 */ /* 0x001fe400078e00ff */
[----:B----4-:R-:W-:-:S04]  /*01d0*/  IMAD R3, R3, R5, RZ ;  /* 0x0000000503037224 */ /* 0x010fc800078e02ff */
[----:B------:R-:W-:-:S06]  /*01e0*/  IMAD.HI.U32 R5, R5, R3, R4 ;  /* 0x0000000305057227 */ /* 0x000fcc00078e0004 */
[----:B-1----:R-:W-:-:S04]  /*01f0*/  IMAD.HI.U32 R3, R5, R7, RZ ;  /* 0x0000000705037227 */ /* 0x002fc800078e00ff */
[----:B------:R-:W-:-:S04]  /*0200*/  IMAD.MOV R5, RZ, RZ, -R3 ;  /* 0x000000ffff057224 */ /* 0x000fc800078e0a03 */
[----:B------:R-:W-:-:S05]  /*0210*/  IMAD R5, R6, R5, R7 ;  /* 0x0000000506057224 */ /* 0x000fca00078e0207 */
[----:B------:R-:W-:-:S13]  /*0220*/  ISETP.GE.U32.AND P0, PT, R5, R6, PT ;  /* 0x000000060500720c */ /* 0x000fda0003f06070 */
[----:B------:R-:W-:Y:S02]  /*0230*/  @P0 IMAD.IADD R5, R5, 0x1, -R6 ;  /* 0x0000000105050824 */ /* 0x000fe400078e0a06 */
[----:B------:R-:W-:-:S03]  /*0240*/  @P0 VIADD R3, R3, 0x1 ;  /* 0x0000000103030836 */ /* 0x000fc60000000000 */
[----:B------:R-:W-:-:S13]  /*0250*/  ISETP.GE.U32.AND P1, PT, R5, R6, PT ;  /* 0x000000060500720c */ /* 0x000fda0003f26070 */
[----:B------:R-:W-:Y:S01]  /*0260*/  @P1 VIADD R3, R3, 0x1 ;  /* 0x0000000103031836 */ /* 0x000fe20000000000 */
[----:B------:R-:W-:-:S04]  /*0270*/  @!P2 LOP3.LUT R3, RZ, R6, RZ, 0x33, !PT ;  /* 0x00000006ff03a212 */ /* 0x000fc800078e33ff */
[C---:B------:R-:W-:Y:S02]  /*0280*/  ISETP.NE.AND P0, PT, R3.reuse, 0x1, PT ;  /* 0x000000010300780c */ /* 0x040fe40003f05270 */
[----:B------:R-:W-:-:S05]  /*0290*/  IADD3 R0, PT, PT, -R3, RZ, RZ ;  /* 0x000000ff03007210 */ /* 0x000fca0007ffe1ff */
[----:B------:R-:W-:-:S04]  /*02a0*/  IMAD R6, R6, R0, R7 ;  /* 0x0000000006067224 */ /* 0x000fc800078e0207 */
[----:B---3--:R-:W-:Y:S02]  /*02b0*/  IMAD R13, R6, UR5, R9 ;  /* 0x00000005060d7c24 */ /* 0x008fe4000f8e0209 */
[----:B------:R-:W0:Y:S08]  /*02c0*/  @!P0 LDC.64 R4, c[0x0][0x390] ;  /* 0x0000e400ff048b82 */ /* 0x000e300000000a00 */
[----:B------:R-:W1:Y:S08]  /*02d0*/  @P0 LDC.64 R6, c[0x0][0x388] ;  /* 0x0000e200ff060b82 */ /* 0x000e700000000a00 */
[----:B------:R-:W3:Y:S01]  /*02e0*/  LDC.64 R8, c[0x0][0x380] ;  /* 0x0000e000ff087b82 */ /* 0x000ee20000000a00 */
[----:B0-----:R-:W-:-:S05]  /*02f0*/  @!P0 IMAD.WIDE R4, R13, 0x4, R4 ;  /* 0x000000040d048825 */ /* 0x001fca00078e0204 */
[----:B--2---:R-:W2:Y:S01]  /*0300*/  @!P0 LDG.E R11, desc[UR6][R4.64] ;  /* 0x00000006040b8981 */ /* 0x004ea2000c1e1900 */
[----:B-1----:R-:W-:-:S04]  /*0310*/  @P0 IMAD.WIDE R6, R13, 0x4, R6 ;  /* 0x000000040d060825 */ /* 0x002fc800078e0206 */
[----:B------:R-:W-:Y:S01]  /*0320*/  @P0 IMAD R2, R2, R3, RZ ;  /* 0x0000000302020224 */ /* 0x000fe200078e02ff */
[----:B------:R-:W2:Y:S03]  /*0330*/  @P0 LDG.E R11, desc[UR6][R6.64] ;  /* 0x00000006060b0981 */ /* 0x000ea6000c1e1900 */
[----:B------:R-:W-:-:S04]  /*0340*/  IMAD.IADD R3, R13, 0x1, R2 ;  /* 0x000000010d037824 */ /* 0x000fc800078e0202 */
[----:B---3--:R-:W-:-:S05]  /*0350*/  IMAD.WIDE R2, R3, 0x4, R8 ;  /* 0x0000000403027825 */ /* 0x008fca00078e0208 */
[----:B--2---:R-:W-:Y:S01]  /*0360*/  STG.E desc[UR6][R2.64], R11 ;  /* 0x0000000b02007986 */ /* 0x004fe2000c101906 */
[----:B------:R-:W-:Y:S05]  /*0370*/  EXIT ;  /* 0x000000000000794d */ /* 0x000fea0003800000 */
        .weak           $__internal_3_$__cuda_sm3x_div_rn_noftz_f32_slowpath
        .type           $__internal_3_$__cuda_sm3x_div_rn_noftz_f32_slowpath,@function
        .size           $__internal_3_$__cuda_sm3x_div_rn_noftz_f32_slowpath,(.L_x_91 - $__internal_3_$__cuda_sm3x_div_rn_noftz_f32_slowpath)
$__internal_3_$__cuda_sm3x_div_rn_noftz_f32_slowpath:
[--C-:B------:R-:W-:Y:S01]  /*0380*/  SHF.R.U32.HI R6, RZ, 0x17, R3.reuse ;  /* 0x00000017ff067819 */ /* 0x100fe20000011603 */
[--C-:B------:R-:W-:Y:S01]  /*0390*/  IMAD.MOV.U32 R7, RZ, RZ, R0.reuse ;  /* 0x000000ffff077224 */ /* 0x100fe200078e0000 */
[----:B------:R-:W-:Y:S01]  /*03a0*/  SHF.R.U32.HI R5, RZ, 0x17, R0 ;  /* 0x00000017ff057819 */ /* 0x000fe20000011600 */
[----:B------:R-:W-:Y:S01]  /*03b0*/  IMAD.MOV.U32 R8, RZ, RZ, R3 ;  /* 0x000000ffff087224 */ /* 0x000fe200078e0003 */
[----:B------:R-:W-:Y:S02]  /*03c0*/  LOP3.LUT R6, R6, 0xff, RZ, 0xc0, !PT ;  /* 0x000000ff06067812 */ /* 0x000fe400078ec0ff */
[----:B------:R-:W-:-:S03]  /*03d0*/  LOP3.LUT R5, R5, 0xff, RZ, 0xc0, !PT ;  /* 0x000000ff05057812 */ /* 0x000fc600078ec0ff */
[----:B------:R-:W-:Y:S02]  /*03e0*/  VIADD R11, R6, 0xffffffff ;  /* 0xffffffff060b7836 */ /* 0x000fe40000000000 */
[----:B------:R-:W-:-:S03]  /*03f0*/  VIADD R10, R5, 0xffffffff ;  /* 0xffffffff050a7836 */ /* 0x000fc60000000000 */
        /* <DEDUP_REMOVED lines=25> */
[----:B------:R-:W-:Y:S01]  /*0590*/  @!P1 FFMA R8, R3, 1.84467440737095516160e+19, RZ ;  /* 0x5f80000003089823 */ /* 0x000fe200000000ff */
[----:B------:R-:W-:-:S07]  /*05a0*/  @!P1 VIADD R9, R9, 0x40 ;  /* 0x0000004009099836 */ /* 0x000fce0000000000 */
.L_x_67:
        /* <DEDUP_REMOVED lines=16> */
[----:B------:R-:W-:-:S05]  /*06b0*/  LOP3.LUT R3, R3, 0xff, RZ, 0xc0, !PT ;  /* 0x000000ff03037812 */ /* 0x000fca00078ec0ff */
[----:B------:R-:W-:-:S05]  /*06c0*/  IMAD.IADD R9, R3, 0x1, R6 ;  /* 0x0000000103097824 */ /* 0x000fca00078e0206 */
[----:B------:R-:W-:-:S04]  /*06d0*/  IADD3 R3, PT, PT, R9, -0x1, RZ ;  /* 0xffffffff09037810 */ /* 0x000fc80007ffe0ff */
        /* <DEDUP_REMOVED lines=10> */
[CCC-:B------:R-:W-:Y:S01]  /*0780*/  FFMA.RM R6, R10.reuse, R8.reuse, R7.reuse ;  /* 0x000000080a067223 */ /* 0x1c0fe20000004007 */
[C---:B------:R-:W-:Y:S02]  /*0790*/  ISETP.NE.AND P2, PT, R9.reuse, RZ, PT ;  /* 0x000000ff0900720c */ /* 0x040fe40003f45270 */
[----:B------:R-:W-:Y:S02]  /*07a0*/  ISETP.NE.AND P1, PT, R9, RZ, PT ;  /* 0x000000ff0900720c */ /* 0x000fe40003f25270 */
[----:B------:R-:W-:Y:S01]  /*07b0*/  LOP3.LUT R5, R3, 0x7fffff, RZ, 0xc0, !PT ;  /* 0x007fffff03057812 */ /* 0x000fe200078ec0ff */
[----:B------:R-:W-:Y:S01]  /*07c0*/  FFMA.RP R3, R10, R8, R7 ;  /* 0x000000080a037223 */ /* 0x000fe20000008007 */
[----:B------:R-:W-:Y:S02]  /*07d0*/  VIADD R8, R9, 0x20 ;  /* 0x0000002009087836 */ /* 0x000fe40000000000 */
[----:B------:R-:W-:Y:S01]  /*07e0*/  LOP3.LUT R5, R5, 0x800000, RZ, 0xfc, !PT ;  /* 0x0080000005057812 */ /* 0x000fe200078efcff */
[----:B------:R-:W-:Y:S01]  /*07f0*/  IMAD.MOV R7, RZ, RZ, -R9 ;  /* 0x000000ffff077224 */ /* 0x000fe200078e0a09 */
[----:B------:R-:W-:-:S02]  /*0800*/  FSETP.NEU.FTZ.AND P0, PT, R3, R6, PT ;  /* 0x000000060300720b */ /* 0x000fc40003f1d000 */
[----:B------:R-:W-:Y:S02]  /*0810*/  SHF.L.U32 R8, R5, R8, RZ ;  /* 0x0000000805087219 */ /* 0x000fe400000006ff */
[----:B------:R-:W-:Y:S02]  /*0820*/  SEL R6, R7, RZ, P2 ;  /* 0x000000ff07067207 */ /* 0x000fe40001000000 */
[----:B------:R-:W-:Y:S02]  /*0830*/  ISETP.NE.AND P1, PT, R8, RZ, P1 ;  /* 0x000000ff0800720c */ /* 0x000fe40000f25270 */
[----:B------:R-:W-:Y:S02]  /*0840*/  SHF.R.U32.HI R6, RZ, R6, R5 ;  /* 0x00000006ff067219 */ /* 0x000fe40000011605 */
[----:B------:R-:W-:Y:S02]  /*0850*/  PLOP3.LUT P0, PT, P0, P1, PT, 0xf8, 0x8f ;  /* 0x00000000008f781c */ /* 0x000fe40000703f70 */
[----:B------:R-:W-:-:S02]  /*0860*/  SHF.R.U32.HI R8, RZ, 0x1, R6 ;  /* 0x00000001ff087819 */ /* 0x000fc40000011606 */
[----:B------:R-:W-:-:S04]  /*0870*/  SEL R3, RZ, 0x1, !P0 ;  /* 0x00000001ff037807 */ /* 0x000fc80004000000 */
[----:B------:R-:W-:-:S04]  /*0880*/  LOP3.LUT R3, R3, 0x1, R8, 0xf8, !PT ;  /* 0x0000000103037812 */ /* 0x000fc800078ef808 */
[----:B------:R-:W-:-:S05]  /*0890*/  LOP3.LUT R3, R3, R6, RZ, 0xc0, !PT ;  /* 0x0000000603037212 */ /* 0x000fca00078ec0ff */
[----:B------:R-:W-:-:S05]  /*08a0*/  IMAD.IADD R3, R8, 0x1, R3 ;  /* 0x0000000108037824 */ /* 0x000fca00078e0203 */
[----:B------:R-:W-:Y:S01]  /*08b0*/  LOP3.LUT R0, R3, R0, RZ, 0xfc, !PT ;  /* 0x0000000003007212 */ /* 0x000fe200078efcff */
[----:B------:R-:W-:Y:S06]  /*08c0*/  BRA `(.L_x_74) ;  /* 0x0000000000347947 */ /* 0x000fec0003800000 */
.L_x_73:
[----:B------:R-:W-:-:S04]  /*08d0*/  LOP3.LUT R0, R0, 0x80000000, RZ, 0xc0, !PT ;  /* 0x8000000000007812 */ /* 0x000fc800078ec0ff */
[----:B------:R-:W-:Y:S01]  /*08e0*/  LOP3.LUT R0, R0, 0x7f800000, RZ, 0xfc, !PT ;  /* 0x7f80000000007812 */ /* 0x000fe200078efcff */
[----:B------:R-:W-:Y:S06]  /*08f0*/  BRA `(.L_x_74) ;  /* 0x0000000000287947 */ /* 0x000fec0003800000 */
.L_x_72:
[----:B------:R-:W-:Y:S01]  /*0900*/  IMAD R0, R6, 0x800000, R0 ;  /* 0x0080000006007824 */ /* 0x000fe200078e0200 */
[----:B------:R-:W-:Y:S06]  /*0910*/  BRA `(.L_x_74) ;  /* 0x0000000000207947 */ /* 0x000fec0003800000 */
.L_x_71:
[----:B------:R-:W-:-:S04]  /*0920*/  LOP3.LUT R0, R8, 0x80000000, R7, 0x48, !PT ;  /* 0x8000000008007812 */ /* 0x000fc800078e4807 */
[----:B------:R-:W-:Y:S01]  /*0930*/  LOP3.LUT R0, R0, 0x7f800000, RZ, 0xfc, !PT ;  /* 0x7f80000000007812 */ /* 0x000fe200078efcff */
[----:B------:R-:W-:Y:S06]  /*0940*/  BRA `(.L_x_74) ;  /* 0x0000000000147947 */ /* 0x000fec0003800000 */
.L_x_70:
[----:B------:R-:W-:Y:S01]  /*0950*/  LOP3.LUT R0, R8, 0x80000000, R7, 0x48, !PT ;  /* 0x8000000008007812 */ /* 0x000fe200078e4807 */
[----:B------:R-:W-:Y:S06]  /*0960*/  BRA `(.L_x_74) ;  /* 0x00000000000c7947 */ /* 0x000fec0003800000 */
.L_x_69:
[----:B------:R-:W0:Y:S01]  /*0970*/  MUFU.RSQ R0, -QNAN ;  /* 0xffc0000000007908 */ /* 0x000e220000001400 */
[----:B------:R-:W-:Y:S05]  /*0980*/  BRA `(.L_x_74) ;  /* 0x0000000000047947 */ /* 0x000fea0003800000 */
.L_x_68:
[----:B------:R-:W-:-:S07]  /*0990*/  FADD.FTZ R0, R0, R3 ;  /* 0x0000000300007221 */ /* 0x000fce0000010000 */
.L_x_74:
[----:B------:R-:W-:-:S04]  /*09a0*/  IMAD.MOV.U32 R5, RZ, RZ, 0x0 ;  /* 0x00000000ff057424 */ /* 0x000fc800078e00ff */
[----:B0-----:R-:W-:Y:S05]  /*09b0*/  RET.REL.NODEC R4 `(_Z22init_zero_level_parentPiPKiS1_i) ;  /* 0xfffffff404907950 */ /* 0x001fea0003c3ffff */
.L_x_75:
        /* <DEDUP_REMOVED lines=12> */
.L_x_91:


//--------------------- .text._Z12get_warpSizePi  --------------------------
	.section	.text._Z12get_warpSizePi,"ax",@progbits
	.align	128
        .global         _Z12get_warpSizePi
        .type           _Z12get_warpSizePi,@function
        .size           _Z12get_warpSizePi,(.L_x_97 - _Z12get_warpSizePi)
        .other          _Z12get_warpSizePi,@"STO_CUDA_ENTRY STV_DEFAULT"
_Z12get_warpSizePi:
.text._Z12get_warpSizePi:
[----:B------:R-:W-:Y:S08]  /*0000*/  LDC R1, c[0x0][0x37c] ;  /* 0x0000df00ff017b82 */ /* 0x000ff00000000800 */
[----:B------:R-:W0:Y:S01]  /*0010*/  LDC.64 R2, c[0x0][0x380] ;  /* 0x0000e000ff027b82 */ /* 0x000e220000000a00 */
[----:B------:R-:W0:Y:S01]  /*0020*/  LDCU.64 UR4, c[0x0][0x358] ;  /* 0x00006b00ff0477ac */ /* 0x000e220008000a00 */
[----:B------:R-:W-:-:S05]  /*0030*/  HFMA2 R5, -RZ, RZ, 0, 1.9073486328125e-06 ;  /* 0x00000020ff057431 */ /* 0x000fca00000001ff */
[----:B0-----:R-:W-:Y:S01]  /*0040*/  STG.E desc[UR4][R2.64], R5 ;  /* 0x0000000502007986 */ /* 0x001fe2000c101904 */
[----:B------:R-:W-:Y:S05]  /*0050*/  EXIT ;  /* 0x000000000000794d */ /* 0x000fea0003800000 */
.L_x_76:
        /* <DEDUP_REMOVED lines=10> */
.L_x_97:


//--------------------- .nv.global.init           --------------------------
	.section	.nv.global.init,"aw",@progbits
.nv.global.init:
	.type		$str$3,@object
	.size		$str$3,($str$2 - $str$3)
$str$3:
        /*0000*/ 	.byte	0x0a, 0x00
	.type		$str$2,@object
	.size		$str$2,($str$1 - $str$2)
$str$2:
        /*0002*/ 	.byte	0x25, 0x64, 0x09, 0x00
	.type		$str$1,@object
	.size		$str$1,($str - $str$1)
$str$1:
        /*0006*/ 	.byte	0x0a, 0x25, 0x64, 0x3a, 0x20, 0x00
	.type		$str,@object
	.size		$str,(.L_0 - $str)
$str:
        /*000c*/ 	.byte	0x4d, 0x61, 0x74, 0x72, 0x69, 0x78, 0x20, 0x25, 0x64, 0x20, 0x70, 0x72, 0x69, 0x6e, 0x74, 0x69
        /*001c*/ 	.byte	0x6e, 0x67, 0x0a, 0x00
.L_0:


//--------------------- .nv.shared.reserved.0     --------------------------
	.section	.nv.shared.reserved.0,"aw",@nobits
	.weak		__nv_reservedSMEM_offset_0_alias
	.size		__nv_reservedSMEM_offset_0_alias, 0, 64
	.other		__nv_reservedSMEM_offset_0_alias,@"STO_CUDA_RESERVED_SHARED STV_DEFAULT"
__nv_reservedSMEM_offset_0_alias:
	.zero		0
	.zero		64


//--------------------- .nv.shared._Z13MatMul_kernelPiS_i --------------------------
	.section	.nv.shared._Z13MatMul_kernelPiS_i,"aw",@nobits
	.sectionflags	@""
	.align	4
.nv.shared._Z13MatMul_kernelPiS_i:
	.zero		1152


//--------------------- .nv.constant0._Z22Mi_add_forBlock_KernelPiS_i --------------------------
	.section	.nv.constant0._Z22Mi_add_forBlock_KernelPiS_i,"a",@progbits
	.sectionflags	@""
	.align	4
.nv.constant0._Z22Mi_add_forBlock_KernelPiS_i:
	.zero		916


//--------------------- .nv.constant0._Z13MatMul_kernelPiS_i --------------------------
	.section	.nv.constant0._Z13MatMul_kernelPiS_i,"a",@progbits
	.sectionflags	@""
	.align	4
.nv.constant0._Z13MatMul_kernelPiS_i:
	.zero		916


//--------------------- .nv.constant0._Z10submat_addPiS_i --------------------------
	.section	.nv.constant0._Z10submat_addPiS_i,"a",@progbits
	.sectionflags	@""
	.align	4
.nv.constant0._Z10submat_addPiS_i:
	.zero		916


//--------------------- .nv.constant0._Z19print_matrix_devicePiii --------------------------
	.section	.nv.constant0._Z19print_matrix_devicePiii,"a",@progbits
	.sectionflags	@""
	.align	4
.nv.constant0._Z19print_matrix_devicePiii:
	.zero		912


//--------------------- .nv.constant0._Z22init_zero_level_parentPiPKiS1_i --------------------------
	.section	.nv.constant0._Z22init_zero_level_parentPiPKiS1_i,"a",@progbits
	.sectionflags	@""
	.align	4
.nv.constant0._Z22init_zero_level_parentPiPKiS1_i:
	.zero		924


//--------------------- .nv.constant0._Z12get_warpSizePi --------------------------
	.section	.nv.constant0._Z12get_warpSizePi,"a",@progbits
	.sectionflags	@""
	.align	4
.nv.constant0._Z12get_warpSizePi:
	.zero		904


//--------------------- SYMBOLS --------------------------

	.type		.nv.reservedSmem.offset0,@object
	.size		.nv.reservedSmem.offset0,0x4
	.type		.nv.reservedSmem.cap,@object
	.size		.nv.reservedSmem.cap,0x4
	.type		vprintf,@function
